	.headerflags	@"EF_CUDA_TEXMODE_UNIFIED EF_CUDA_64BIT_ADDRESS EF_CUDA_SM86 EF_CUDA_VIRTUAL_SM(EF_CUDA_SM86)"
	.elftype	@"ET_EXEC"


//--------------------- .nv.info                  --------------------------
	.section	.nv.info,"",@"SHT_CUDA_INFO"
	.align	4


	//----- nvinfo : EIATTR_REGCOUNT
	.align		4
        /*0000*/ 	.byte	0x04, 0x2f
        /*0002*/ 	.short	(.L_1 - .L_0)
	.align		4
.L_0:
        /*0004*/ 	.word	index@(triton_mm_plus_mm)
        /*0008*/ 	.word	0x00000080


	//----- nvinfo : EIATTR_MAX_STACK_SIZE
	.align		4
.L_1:
        /*000c*/ 	.byte	0x04, 0x23
        /*000e*/ 	.short	(.L_3 - .L_2)
	.align		4
.L_2:
        /*0010*/ 	.word	index@(triton_mm_plus_mm)
        /*0014*/ 	.word	0x00000000


	//----- nvinfo : EIATTR_MIN_STACK_SIZE
	.align		4
.L_3:
        /*0018*/ 	.byte	0x04, 0x12
        /*001a*/ 	.short	(.L_5 - .L_4)
	.align		4
.L_4:
        /*001c*/ 	.word	index@(triton_mm_plus_mm)
        /*0020*/ 	.word	0x00000000


	//----- nvinfo : EIATTR_FRAME_SIZE
	.align		4
.L_5:
        /*0024*/ 	.byte	0x04, 0x11
        /*0026*/ 	.short	(.L_7 - .L_6)
	.align		4
.L_6:
        /*0028*/ 	.word	index@(triton_mm_plus_mm)
        /*002c*/ 	.word	0x00000000
.L_7:


//--------------------- .nv.info.triton_mm_plus_mm --------------------------
	.section	.nv.info.triton_mm_plus_mm,"",@"SHT_CUDA_INFO"
	.align	4


	//----- nvinfo : EIATTR_CUDA_API_VERSION
	.align		4
        /*0000*/ 	.byte	0x04, 0x37
        /*0002*/ 	.short	(.L_9 - .L_8)
.L_8:
        /*0004*/ 	.word	0x0000007b


	//----- nvinfo : EIATTR_SW2861232_WAR
	.align		4
.L_9:
        /*0008*/ 	.byte	0x01, 0x35
	.zero		2


	//----- nvinfo : EIATTR_PARAM_CBANK
	.align		4
        /*000c*/ 	.byte	0x04, 0x0a
        /*000e*/ 	.short	(.L_11 - .L_10)
	.align		4
.L_10:
        /*0010*/ 	.word	index@(.nv.constant0.triton_mm_plus_mm)
        /*0014*/ 	.short	0x0160
        /*0016*/ 	.short	0x002c


	//----- nvinfo : EIATTR_CBANK_PARAM_SIZE
	.align		4
.L_11:
        /*0018*/ 	.byte	0x03, 0x19
        /*001a*/ 	.short	0x002c


	//----- nvinfo : EIATTR_KPARAM_INFO
	.align		4
        /*001c*/ 	.byte	0x04, 0x17
        /*001e*/ 	.short	(.L_13 - .L_12)
.L_12:
        /*0020*/ 	.word	0x00000000
        /*0024*/ 	.short	0x0005
        /*0026*/ 	.short	0x0028
        /*0028*/ 	.byte	0x00, 0xf0, 0x11, 0x00


	//----- nvinfo : EIATTR_KPARAM_INFO
	.align		4
.L_13:
        /*002c*/ 	.byte	0x04, 0x17
        /*002e*/ 	.short	(.L_15 - .L_14)
.L_14:
        /*0030*/ 	.word	0x00000000
        /*0034*/ 	.short	0x0004
        /*0036*/ 	.short	0x0020
        /*0038*/ 	.byte	0x00, 0xf0, 0x21, 0x00


	//----- nvinfo : EIATTR_KPARAM_INFO
	.align		4
.L_15:
        /*003c*/ 	.byte	0x04, 0x17
        /*003e*/ 	.short	(.L_17 - .L_16)
.L_16:
        /*0040*/ 	.word	0x00000000
        /*0044*/ 	.short	0x0003
        /*0046*/ 	.short	0x0018
        /*0048*/ 	.byte	0x00, 0xf0, 0x21, 0x00


	//----- nvinfo : EIATTR_KPARAM_INFO
	.align		4
.L_17:
        /*004c*/ 	.byte	0x04, 0x17
        /*004e*/ 	.short	(.L_19 - .L_18)
.L_18:
        /*0050*/ 	.word	0x00000000
        /*0054*/ 	.short	0x0002
        /*0056*/ 	.short	0x0010
        /*0058*/ 	.byte	0x00, 0xf0, 0x21, 0x00


	//----- nvinfo : EIATTR_KPARAM_INFO
	.align		4
.L_19:
        /*005c*/ 	.byte	0x04, 0x17
        /*005e*/ 	.short	(.L_21 - .L_20)
.L_20:
        /*0060*/ 	.word	0x00000000
        /*0064*/ 	.short	0x0001
        /*0066*/ 	.short	0x0008
        /*0068*/ 	.byte	0x00, 0xf0, 0x21, 0x00


	//----- nvinfo : EIATTR_KPARAM_INFO
	.align		4
.L_21:
        /*006c*/ 	.byte	0x04, 0x17
        /*006e*/ 	.short	(.L_23 - .L_22)
.L_22:
        /*0070*/ 	.word	0x00000000
        /*0074*/ 	.short	0x0000
        /*0076*/ 	.short	0x0000
        /*0078*/ 	.byte	0x00, 0xf0, 0x21, 0x00


	//----- nvinfo : EIATTR_MAXREG_COUNT
	.align		4
.L_23:
        /*007c*/ 	.byte	0x03, 0x1b
        /*007e*/ 	.short	0x00ff


	//----- nvinfo : EIATTR_EXIT_INSTR_OFFSETS
	.align		4
        /*0080*/ 	.byte	0x04, 0x1c
        /*0082*/ 	.short	(.L_25 - .L_24)


	//   ....[0]....
.L_24:
        /*0084*/ 	.word	0x00000020


	//   ....[1]....
        /*0088*/ 	.word	0x00005b40


	//   ....[2]....
        /*008c*/ 	.word	0x00005b70


	//----- nvinfo : EIATTR_MAX_THREADS
	.align		4
.L_25:
        /*0090*/ 	.byte	0x04, 0x05
        /*0092*/ 	.short	(.L_27 - .L_26)
.L_26:
        /*0094*/ 	.word	0x00000080
        /*0098*/ 	.word	0x00000001
        /*009c*/ 	.word	0x00000001
.L_27:


//--------------------- .nv.rel.action            --------------------------
	.section	.nv.rel.action,"",@"SHT_CUDA_RELOCINFO"
	.align	8
	.sectionentsize	8
        /*0000*/ 	.byte	0x73, 0x00, 0x00, 0x00, 0x00, 0x00, 0x00, 0x00, 0x00, 0x00, 0x00, 0x11, 0x25, 0x00, 0x05, 0x36


//--------------------- .nv.constant0.triton_mm_plus_mm --------------------------
	.section	.nv.constant0.triton_mm_plus_mm,"a",@progbits
	.align	4
.nv.constant0.triton_mm_plus_mm:
	.zero		396


//--------------------- .text.triton_mm_plus_mm   --------------------------
	.section	.text.triton_mm_plus_mm,"ax",@progbits
	.sectionflags	@"SHF_BARRIERS=1"
	.sectioninfo	@"SHI_REGISTERS=128"
	.align	128
        .global         triton_mm_plus_mm
        .type           triton_mm_plus_mm,@function
        .size           triton_mm_plus_mm,(.L_x_5 - triton_mm_plus_mm)
        .other          triton_mm_plus_mm,@"STO_CUDA_ENTRY STV_DEFAULT"
triton_mm_plus_mm:
.text.triton_mm_plus_mm:
[----:B------:R-:W-:-:S02]  /*0000*/  MOV R1, c[0x0][0x28] ;  /* 0x00000a0000017a02 */ /* 0x000fc40000000f00 */
[----:B------:R-:W-:-:S13]  /*0010*/  ISETP.NE.AND P0, PT, RZ, c[0x0][0x188], PT ;  /* 0x00006200ff007a0c */ /* 0x000fda0003f05270 */
[----:B------:R-:W-:Y:S05]  /*0020*/  @!P0 EXIT ;  /* 0x000000000000894d */ /* 0x000fea0003800000 */
[----:B------:R-:W1:Y:S01]  /*0030*/  S2R R9, SR_CTAID.X ;  /* 0x0000000000097919 */ /* 0x000e620000002500 */
[----:B------:R-:W-:Y:S01]  /*0040*/  MOV R0, c[0x0][0x188] ;  /* 0x0000620000007a02 */ /* 0x000fe20000000f00 */
[----:B------:R-:W-:Y:S01]  /*0050*/  ULDC.64 UR4, c[0x0][0x118] ;  /* 0x0000460000047ab9 */ /* 0x000fe20000000a00 */
[----:B------:R-:W-:Y:S01]  /*0060*/  IABS R15, c[0x0][0x188] ;  /* 0x00006200000f7a13 */ /* 0x000fe20000000000 */
[----:B------:R-:W2:Y:S01]  /*0070*/  S2R R78, SR_TID.X ;  /* 0x00000000004e7919 */ /* 0x000ea20000002100 */
[----:B------:R-:W-:Y:S01]  /*0080*/  IADD3 R0, R0, 0x3f, RZ ;  /* 0x0000003f00007810 */ /* 0x000fe20007ffe0ff */
[----:B------:R-:W-:Y:S01]  /*0090*/  CS2R R70, SRZ ;  /* 0x0000000000467805 */ /* 0x000fe2000001ff00 */
[----:B------:R-:W-:Y:S01]  /*00a0*/  MOV R85, RZ ;  /* 0x000000ff00557202 */ /* 0x000fe20000000f00 */
[----:B------:R-:W-:Y:S01]  /*00b0*/  CS2R R68, SRZ ;  /* 0x0000000000447805 */ /* 0x000fe2000001ff00 */
[----:B------:R-:W-:Y:S01]  /*00c0*/  SHF.R.S32.HI R3, RZ, 0x1f, R0 ;  /* 0x0000001fff037819 */ /* 0x000fe20000011400 */
[----:B------:R-:W-:Y:S01]  /*00d0*/  CS2R R66, SRZ ;  /* 0x0000000000427805 */ /* 0x000fe2000001ff00 */
[----:B------:R-:W-:Y:S01]  /*00e0*/  MOV R91, RZ ;  /* 0x000000ff005b7202 */ /* 0x000fe20000000f00 */
[----:B------:R-:W-:Y:S01]  /*00f0*/  CS2R R64, SRZ ;  /* 0x0000000000407805 */ /* 0x000fe2000001ff00 */
[----:B------:R-:W-:Y:S01]  /*0100*/  LEA.HI R3, R3, R0, RZ, 0x6 ;  /* 0x0000000003037211 */ /* 0x000fe200078f30ff */
[----:B------:R-:W-:Y:S01]  /*0110*/  CS2R R58, SRZ ;  /* 0x00000000003a7805 */ /* 0x000fe2000001ff00 */
[----:B------:R-:W-:Y:S01]  /*0120*/  MOV R75, RZ ;  /* 0x000000ff004b7202 */ /* 0x000fe20000000f00 */
        /* <DEDUP_REMOVED lines=9> */
[----:B-1----:R-:W-:Y:S01]  /*01c0*/  SHF.R.S32.HI R2, RZ, 0x1f, R9 ;  /* 0x0000001fff027819 */ /* 0x002fe20000011409 */
[----:B------:R-:W-:Y:S01]  /*01d0*/  CS2R R26, SRZ ;  /* 0x00000000001a7805 */ /* 0x000fe2000001ff00 */
[----:B------:R-:W-:-:S02]  /*01e0*/  IABS R8, R9 ;  /* 0x0000000900087213 */ /* 0x000fc40000000000 */
[----:B------:R-:W-:Y:S02]  /*01f0*/  LEA.HI R2, R2, R9, RZ, 0x3 ;  /* 0x0000000902027211 */ /* 0x000fe400078f18ff */
[----:B------:R-:W-:Y:S02]  /*0200*/  ISETP.GE.AND P1, PT, R9, RZ, PT ;  /* 0x000000ff0900720c */ /* 0x000fe40003f26270 */
[----:B------:R-:W-:Y:S02]  /*0210*/  LOP3.LUT R0, R2, 0xfffffff8, RZ, 0xc0, !PT ;  /* 0xfffffff802007812 */ /* 0x000fe400078ec0ff */
[----:B--2---:R-:W-:Y:S02]  /*0220*/  SHF.L.U32 R79, R78, 0x2, RZ ;  /* 0x000000024e4f7819 */ /* 0x004fe400000006ff */
[----:B------:R-:W-:Y:S02]  /*0230*/  LEA.HI.SX32 R3, R3, -R0, 0x1a ;  /* 0x8000000003037211 */ /* 0x000fe400078fd2ff */
[----:B------:R-:W-:-:S02]  /*0240*/  LOP3.LUT R80, R79, 0xc, RZ, 0xc0, !PT ;  /* 0x0000000c4f507812 */ /* 0x000fc400078ec0ff */
[----:B------:R-:W-:Y:S02]  /*0250*/  IMNMX R4, R3, 0x8, PT ;  /* 0x0000000803047817 */ /* 0x000fe40003800200 */
[----:B------:R-:W-:Y:S02]  /*0260*/  LOP3.LUT R96, R78, 0x3, RZ, 0xc0, !PT ;  /* 0x000000034e607812 */ /* 0x000fe400078ec0ff */
[-C--:B------:R-:W-:Y:S02]  /*0270*/  IABS R11, R4.reuse ;  /* 0x00000004000b7213 */ /* 0x080fe40000000000 */
[----:B------:R-:W-:Y:S01]  /*0280*/  IABS R10, R4 ;  /* 0x00000004000a7213 */ /* 0x000fe20000000000 */
[----:B------:R-:W-:Y:S01]  /*0290*/  IMAD.WIDE.U32 R96, R96, 0x10, RZ ;  /* 0x0000001060607825 */ /* 0x000fe200078e00ff */
[----:B------:R-:W1:Y:S01]  /*02a0*/  I2F.RP R5, R11 ;  /* 0x0000000b00057306 */ /* 0x000e620000209400 */
[----:B------:R-:W-:Y:S02]  /*02b0*/  MOV R83, RZ ;  /* 0x000000ff00537202 */ /* 0x000fe40000000f00 */
[----:B------:R-:W-:-:S05]  /*02c0*/  IADD3 R13, RZ, -R10, RZ ;  /* 0x8000000aff0d7210 */ /* 0x000fca0007ffe0ff */
[----:B-1----:R-:W1:Y:S02]  /*02d0*/  MUFU.RCP R5, R5 ;  /* 0x0000000500057308 */ /* 0x002e640000001000 */
[----:B-1----:R-:W-:Y:S02]  /*02e0*/  IADD3 R2, R5, 0xffffffe, RZ ;  /* 0x0ffffffe05027810 */ /* 0x002fe40007ffe0ff */
[----:B------:R-:W-:-:S04]  /*02f0*/  LOP3.LUT R5, RZ, R4, RZ, 0x33, !PT ;  /* 0x00000004ff057212 */ /* 0x000fc800078e33ff */
[----:B------:R1:W2:Y:S02]  /*0300*/  F2I.FTZ.U32.TRUNC.NTZ R3, R2 ;  /* 0x0000000200037305 */ /* 0x0002a4000021f000 */
[----:B-1----:R-:W-:Y:S02]  /*0310*/  MOV R2, RZ ;  /* 0x000000ff00027202 */ /* 0x002fe40000000f00 */
[----:B--2---:R-:W-:-:S05]  /*0320*/  IADD3 R6, RZ, -R3, RZ ;  /* 0x80000003ff067210 */ /* 0x004fca0007ffe0ff */
[----:B------:R-:W-:-:S04]  /*0330*/  IMAD R7, R6, R11, RZ ;  /* 0x0000000b06077224 */ /* 0x000fc800078e02ff */
[----:B------:R-:W-:Y:S01]  /*0340*/  IMAD.HI.U32 R6, R3, R7, R2 ;  /* 0x0000000703067227 */ /* 0x000fe200078e0002 */
[----:B------:R-:W-:Y:S01]  /*0350*/  MOV R3, R8 ;  /* 0x0000000800037202 */ /* 0x000fe20000000f00 */
[----:B------:R-:W1:Y:S04]  /*0360*/  I2F.RP R7, R15 ;  /* 0x0000000f00077306 */ /* 0x000e680000209400 */
[----:B------:R-:W-:-:S04]  /*0370*/  IMAD.HI.U32 R2, R6, R3, RZ ;  /* 0x0000000306027227 */ /* 0x000fc800078e00ff */
[----:B------:R-:W-:-:S05]  /*0380*/  IMAD R2, R2, R13, R3 ;  /* 0x0000000d02027224 */ /* 0x000fca00078e0203 */
[----:B------:R-:W-:Y:S01]  /*0390*/  ISETP.GT.U32.AND P0, PT, R11, R2, PT ;  /* 0x000000020b00720c */ /* 0x000fe20003f04070 */
[----:B-1----:R-:W1:-:S12]  /*03a0*/  MUFU.RCP R7, R7 ;  /* 0x0000000700077308 */ /* 0x002e580000001000 */
[----:B------:R-:W-:-:S04]  /*03b0*/  @!P0 IADD3 R2, R2, -R11, RZ ;  /* 0x8000000b02028210 */ /* 0x000fc80007ffe0ff */
[----:B------:R-:W-:Y:S02]  /*03c0*/  ISETP.GT.U32.AND P0, PT, R11, R2, PT ;  /* 0x000000020b00720c */ /* 0x000fe40003f04070 */
[----:B-1----:R-:W-:-:S06]  /*03d0*/  IADD3 R3, R7, 0xffffffe, RZ ;  /* 0x0ffffffe07037810 */ /* 0x002fcc0007ffe0ff */
[----:B------:R-:W1:Y:S05]  /*03e0*/  F2I.FTZ.U32.TRUNC.NTZ R3, R3 ;  /* 0x0000000300037305 */ /* 0x000e6a000021f000 */
[----:B------:R-:W-:Y:S02]  /*03f0*/  @!P0 IADD3 R2, R2, -R11, RZ ;  /* 0x8000000b02028210 */ /* 0x000fe40007ffe0ff */
[----:B------:R-:W-:Y:S02]  /*0400*/  ISETP.NE.AND P0, PT, R4, RZ, PT ;  /* 0x000000ff0400720c */ /* 0x000fe40003f05270 */
[----:B------:R-:W-:-:S04]  /*0410*/  @!P1 IADD3 R2, -R2, RZ, RZ ;  /* 0x000000ff02029210 */ /* 0x000fc80007ffe1ff */
[----:B------:R-:W-:Y:S02]  /*0420*/  SEL R7, R5, R2, !P0 ;  /* 0x0000000205077207 */ /* 0x000fe40004000000 */
[----:B------:R-:W-:Y:S02]  /*0430*/  SHF.R.U32.HI R2, RZ, 0x2, R78 ;  /* 0x00000002ff027819 */ /* 0x000fe4000001164e */
[----:B-1----:R-:W-:Y:S02]  /*0440*/  IADD3 R8, RZ, -R3, RZ ;  /* 0x80000003ff087210 */ /* 0x002fe40007ffe0ff */
[----:B------:R-:W-:Y:S02]  /*0450*/  IADD3 R12, R0, R7, RZ ;  /* 0x00000007000c7210 */ /* 0x000fe40007ffe0ff */
[----:B------:R-:W-:Y:S02]  /*0460*/  SGXT.U32 R7, R2, 0x5 ;  /* 0x000000050207781a */ /* 0x000fe40000000000 */
[----:B------:R-:W-:-:S02]  /*0470*/  MOV R2, R8 ;  /* 0x0000000800027202 */ /* 0x000fc40000000f00 */
[----:B------:R-:W-:-:S03]  /*0480*/  SHF.L.U32 R12, R12, 0x6, RZ ;  /* 0x000000060c0c7819 */ /* 0x000fc600000006ff */
[----:B------:R-:W-:Y:S01]  /*0490*/  IMAD R17, R2, R15, RZ ;  /* 0x0000000f02117224 */ /* 0x000fe200078e02ff */
[----:B------:R-:W-:Y:S02]  /*04a0*/  MOV R2, RZ ;  /* 0x000000ff00027202 */ /* 0x000fe40000000f00 */
[C---:B------:R-:W-:Y:S02]  /*04b0*/  LOP3.LUT R16, R12.reuse, R7, RZ, 0xfc, !PT ;  /* 0x000000070c107212 */ /* 0x040fe400078efcff */
[----:B------:R-:W-:Y:S01]  /*04c0*/  LOP3.LUT R18, R12, 0x20, R7, 0xfe, !PT ;  /* 0x000000200c127812 */ /* 0x000fe200078efe07 */
[----:B------:R-:W-:Y:S01]  /*04d0*/  IMAD.HI.U32 R2, R3, R17, R2 ;  /* 0x0000001103027227 */ /* 0x000fe200078e0002 */
[----:B------:R-:W-:Y:S02]  /*04e0*/  IABS R10, R16 ;  /* 0x00000010000a7213 */ /* 0x000fe40000000000 */
[----:B------:R-:W-:Y:S02]  /*04f0*/  IABS R14, R18 ;  /* 0x00000012000e7213 */ /* 0x000fe40000000000 */
[----:B------:R-:W-:Y:S01]  /*0500*/  IADD3 R3, -R0, R9, RZ ;  /* 0x0000000900037210 */ /* 0x000fe20007ffe1ff */
[----:B------:R-:W-:Y:S01]  /*0510*/  IMAD.HI.U32 R8, R2, R10, RZ ;  /* 0x0000000a02087227 */ /* 0x000fe200078e00ff */
[----:B------:R-:W-:-:S02]  /*0520*/  ISETP.GE.AND P4, PT, R16, RZ, PT ;  /* 0x000000ff1000720c */ /* 0x000fc40003f86270 */
[----:B------:R-:W-:Y:S01]  /*0530*/  IABS R9, R3 ;  /* 0x0000000300097213 */ /* 0x000fe20000000000 */
[----:B------:R-:W-:Y:S01]  /*0540*/  IMAD.HI.U32 R2, R2, R14, RZ ;  /* 0x0000000e02027227 */ /* 0x000fe200078e00ff */
[----:B------:R-:W-:Y:S02]  /*0550*/  IADD3 R8, -R8, RZ, RZ ;  /* 0x000000ff08087210 */ /* 0x000fe40007ffe1ff */
[----:B------:R-:W-:Y:S01]  /*0560*/  LOP3.LUT R3, R3, R4, RZ, 0x3c, !PT ;  /* 0x0000000403037212 */ /* 0x000fe200078e3cff */
[----:B------:R-:W-:Y:S01]  /*0570*/  IMAD.HI.U32 R6, R6, R9, RZ ;  /* 0x0000000906067227 */ /* 0x000fe200078e00ff */
[----:B------:R-:W-:Y:S02]  /*0580*/  IADD3 R0, -R2, RZ, RZ ;  /* 0x000000ff02007210 */ /* 0x000fe40007ffe1ff */
[----:B------:R-:W-:Y:S01]  /*0590*/  LOP3.LUT R4, R7, 0x20, RZ, 0xfc, !PT ;  /* 0x0000002007047812 */ /* 0x000fe200078efcff */
[C---:B------:R-:W-:Y:S02]  /*05a0*/  IMAD R2, R15.reuse, R8, R10 ;  /* 0x000000080f027224 */ /* 0x040fe400078e020a */
[----:B------:R-:W-:-:S02]  /*05b0*/  IMAD R8, R15, R0, R14 ;  /* 0x000000000f087224 */ /* 0x000fc400078e020e */
[----:B------:R-:W-:Y:S01]  /*05c0*/  IMAD R0, R6, R13, R9 ;  /* 0x0000000d06007224 */ /* 0x000fe200078e0209 */
[C---:B------:R-:W-:Y:S02]  /*05d0*/  ISETP.GT.U32.AND P1, PT, R15.reuse, R2, PT ;  /* 0x000000020f00720c */ /* 0x040fe40003f24070 */
[----:B------:R-:W-:Y:S02]  /*05e0*/  ISETP.GT.U32.AND P2, PT, R15, R8, PT ;  /* 0x000000080f00720c */ /* 0x000fe40003f44070 */
[----:B------:R-:W-:Y:S02]  /*05f0*/  LOP3.LUT R9, R96, 0x40, RZ, 0xfc, !PT ;  /* 0x0000004060097812 */ /* 0x000fe400078efcff */
[----:B------:R-:W-:Y:S02]  /*0600*/  SHF.L.U32 R13, R78, 0x4, RZ ;  /* 0x000000044e0d7819 */ /* 0x000fe400000006ff */
[----:B------:R-:W-:Y:S02]  /*0610*/  SHF.R.U32.HI R78, RZ, 0x4, R78 ;  /* 0x00000004ff4e7819 */ /* 0x000fe4000001164e */
[----:B------:R-:W-:-:S03]  /*0620*/  LOP3.LUT R13, R13, 0x1f00, RZ, 0xc0, !PT ;  /* 0x00001f000d0d7812 */ /* 0x000fc600078ec0ff */
[-C--:B------:R-:W-:Y:S02]  /*0630*/  @!P1 IADD3 R2, R2, -R15.reuse, RZ ;  /* 0x8000000f02029210 */ /* 0x080fe40007ffe0ff */
[----:B------:R-:W-:Y:S02]  /*0640*/  ISETP.GT.U32.AND P1, PT, R11, R0, PT ;  /* 0x000000000b00720c */ /* 0x000fe40003f24070 */
[----:B------:R-:W-:Y:S02]  /*0650*/  @!P2 IADD3 R8, R8, -R15, RZ ;  /* 0x8000000f0808a210 */ /* 0x000fe40007ffe0ff */
[C---:B------:R-:W-:Y:S02]  /*0660*/  ISETP.GT.U32.AND P3, PT, R15.reuse, R2, PT ;  /* 0x000000020f00720c */ /* 0x040fe40003f64070 */
[----:B------:R-:W-:Y:S02]  /*0670*/  ISETP.GT.U32.AND P5, PT, R15, R8, PT ;  /* 0x000000080f00720c */ /* 0x000fe40003fa4070 */
[----:B------:R-:W-:-:S02]  /*0680*/  ISETP.GE.AND P2, PT, R18, RZ, PT ;  /* 0x000000ff1200720c */ /* 0x000fc40003f46270 */
[----:B------:R-:W-:-:S03]  /*0690*/  CS2R R18, SRZ ;  /* 0x0000000000127805 */ /* 0x000fc6000001ff00 */
[----:B------:R-:W-:Y:S02]  /*06a0*/  @!P1 IADD3 R0, R0, -R11, RZ ;  /* 0x8000000b00009210 */ /* 0x000fe40007ffe0ff */
[----:B------:R-:W-:Y:S02]  /*06b0*/  @!P1 IADD3 R6, R6, 0x1, RZ ;  /* 0x0000000106069810 */ /* 0x000fe40007ffe0ff */
[----:B------:R-:W-:Y:S02]  /*06c0*/  @!P3 IADD3 R2, R2, -R15, RZ ;  /* 0x8000000f0202b210 */ /* 0x000fe40007ffe0ff */
[----:B------:R-:W-:Y:S02]  /*06d0*/  ISETP.GE.U32.AND P3, PT, R0, R11, PT ;  /* 0x0000000b0000720c */ /* 0x000fe40003f66070 */
[----:B------:R-:W-:Y:S02]  /*06e0*/  @!P5 IADD3 R8, R8, -R15, RZ ;  /* 0x8000000f0808d210 */ /* 0x000fe40007ffe0ff */
[----:B------:R-:W-:-:S02]  /*06f0*/  @!P4 IADD3 R2, -R2, RZ, RZ ;  /* 0x000000ff0202c210 */ /* 0x000fc40007ffe1ff */
[----:B------:R-:W-:Y:S02]  /*0700*/  @!P2 IADD3 R8, -R8, RZ, RZ ;  /* 0x000000ff0808a210 */ /* 0x000fe40007ffe1ff */
[----:B------:R-:W-:Y:S02]  /*0710*/  ISETP.GE.AND P4, PT, R3, RZ, PT ;  /* 0x000000ff0300720c */ /* 0x000fe40003f86270 */
[-C--:B------:R-:W-:Y:S02]  /*0720*/  LEA R0, R2, R80.reuse, 0x7 ;  /* 0x0000005002007211 */ /* 0x080fe400078e38ff */
[----:B------:R-:W-:Y:S02]  /*0730*/  LEA R94, R8, R80, 0x7 ;  /* 0x00000050085e7211 */ /* 0x000fe400078e38ff */
[----:B------:R-:W-:Y:S01]  /*0740*/  @P3 IADD3 R6, R6, 0x1, RZ ;  /* 0x0000000106063810 */ /* 0x000fe20007ffe0ff */
[----:B------:R-:W-:Y:S01]  /*0750*/  IMAD.WIDE R92, R0, 0x4, RZ ;  /* 0x00000004005c7825 */ /* 0x000fe200078e02ff */
[----:B------:R-:W-:-:S02]  /*0760*/  SHF.L.U32 R3, R80, 0x2, RZ ;  /* 0x0000000250037819 */ /* 0x000fc400000006ff */
[----:B------:R-:W-:Y:S01]  /*0770*/  MOV R2, R6 ;  /* 0x0000000600027202 */ /* 0x000fe20000000f00 */
[----:B------:R-:W-:Y:S01]  /*0780*/  IMAD.WIDE R94, R94, 0x4, RZ ;  /* 0x000000045e5e7825 */ /* 0x000fe200078e02ff */
[----:B------:R-:W-:Y:S02]  /*0790*/  IADD3 R6, P1, R92, c[0x0][0x160], RZ ;  /* 0x000058005c067a10 */ /* 0x000fe40007f3e0ff */
[-C--:B------:R-:W-:Y:S02]  /*07a0*/  LEA R16, R7, R3.reuse, 0x6 ;  /* 0x0000000307107211 */ /* 0x080fe400078e30ff */
[----:B------:R-:W-:Y:S02]  /*07b0*/  LEA R4, R4, R3, 0x6 ;  /* 0x0000000304047211 */ /* 0x000fe400078e30ff */
[----:B------:R-:W-:Y:S02]  /*07c0*/  IADD3 R10, P2, R94, c[0x0][0x160], RZ ;  /* 0x000058005e0a7a10 */ /* 0x000fe40007f5e0ff */
[----:B------:R-:W-:-:S02]  /*07d0*/  @!P4 IADD3 R2, -R2, RZ, RZ ;  /* 0x000000ff0202c210 */ /* 0x000fc40007ffe1ff */
[----:B------:R-:W-:Y:S02]  /*07e0*/  MOV R3, 0x4 ;  /* 0x0000000400037802 */ /* 0x000fe40000000f00 */
[----:B------:R-:W-:Y:S02]  /*07f0*/  IADD3.X R7, R93, c[0x0][0x164], RZ, P1, !PT ;  /* 0x000059005d077a10 */ /* 0x000fe40000ffe4ff */
[----:B------:R-:W-:Y:S02]  /*0800*/  IADD3.X R11, R95, c[0x0][0x164], RZ, P2, !PT ;  /* 0x000059005f0b7a10 */ /* 0x000fe400017fe4ff */
[----:B------:R-:W-:Y:S01]  /*0810*/  SEL R5, R5, R2, !P0 ;  /* 0x0000000205057207 */ /* 0x000fe20004000000 */
[----:B------:R-:W-:Y:S01]  /*0820*/  IMAD.WIDE.U32 R2, R80, R3, c[0x0][0x168] ;  /* 0x00005a0050027625 */ /* 0x000fe200078e0003 */
[----:B------:R1:W-:Y:S01]  /*0830*/  LDGSTS.E.BYPASS.128 [R16], [R6.64] ;  /* 0x0000000006107fae */ /* 0x0003e2000b901c44 */
[----:B------:R-:W-:Y:S02]  /*0840*/  IADD3 R98, P0, R94, c[0x0][0x170], RZ ;  /* 0x00005c005e627a10 */ /* 0x000fe40007f1e0ff */
[----:B------:R-:W-:Y:S01]  /*0850*/  MOV R8, RZ ;  /* 0x000000ff00087202 */ /* 0x000fe20000000f00 */
[----:B------:R2:W-:Y:S01]  /*0860*/  LDGSTS.E.BYPASS.128 [R4], [R10.64] ;  /* 0x000000000a047fae */ /* 0x0005e2000b901c44 */
[----:B------:R-:W-:-:S03]  /*0870*/  IADD3.X R99, R95, c[0x0][0x174], RZ, P0, !PT ;  /* 0x00005d005f637a10 */ /* 0x000fc600007fe4ff */
[----:B------:R-:W0:Y:S04]  /*0880*/  LDGDEPBAR ;  /* 0x00000000000079af */ /* 0x000e280000000000 */
[----:B------:R3:W-:Y:S04]  /*0890*/  LDGSTS.E.BYPASS.128 [R16+0x1000], [R2.64] ;  /* 0x0100000002107fae */ /* 0x0007e8000b901c44 */
[----:B------:R3:W-:Y:S01]  /*08a0*/  LDGSTS.E.BYPASS.128 [R4+0x1000], [R2.64] ;  /* 0x0100000002047fae */ /* 0x0007e2000b901c44 */
[----:B--2---:R-:W-:Y:S02]  /*08b0*/  LOP3.LUT R10, R12, 0x3c, R79, 0xf8, !PT ;  /* 0x0000003c0c0a7812 */ /* 0x004fe400078ef84f */
[----:B------:R-:W-:Y:S01]  /*08c0*/  LOP3.LUT R11, R94, 0x40, RZ, 0xfc, !PT ;  /* 0x000000405e0b7812 */ /* 0x000fe200078efcff */
[----:B------:R-:W0:Y:S01]  /*08d0*/  LDGDEPBAR ;  /* 0x00000000000079af */ /* 0x000e220000000000 */
[----:B------:R-:W-:-:S02]  /*08e0*/  LOP3.LUT R12, R92, 0x40, RZ, 0xfc, !PT ;  /* 0x000000405c0c7812 */ /* 0x000fc400078efcff */
[----:B------:R-:W-:Y:S02]  /*08f0*/  LOP3.LUT R79, R79, 0x3c, RZ, 0xc0, !PT ;  /* 0x0000003c4f4f7812 */ /* 0x000fe400078ec0ff */
[----:B------:R-:W-:Y:S02]  /*0900*/  IADD3 R14, P2, R11, c[0x0][0x160], RZ ;  /* 0x000058000b0e7a10 */ /* 0x000fe40007f5e0ff */
[----:B-1----:R-:W-:Y:S02]  /*0910*/  IADD3 R6, P3, R12, c[0x0][0x160], RZ ;  /* 0x000058000c067a10 */ /* 0x002fe40007f7e0ff */
[----:B---3--:R-:W-:Y:S02]  /*0920*/  IADD3 R2, P1, R9, c[0x0][0x168], RZ ;  /* 0x00005a0009027a10 */ /* 0x008fe40007f3e0ff */
[----:B------:R-:W-:Y:S02]  /*0930*/  LEA R15, R79, 0x1000, 0x6 ;  /* 0x000010004f0f7811 */ /* 0x000fe400078e30ff */
[----:B------:R-:W-:-:S02]  /*0940*/  IADD3.X R3, R97, c[0x0][0x16c], RZ, P1, !PT ;  /* 0x00005b0061037a10 */ /* 0x000fc40000ffe4ff */
[----:B------:R-:W-:Y:S02]  /*0950*/  IADD3.X R17, R95, c[0x0][0x164], RZ, P2, !PT ;  /* 0x000059005f117a10 */ /* 0x000fe400017fe4ff */
[----:B------:R-:W-:Y:S01]  /*0960*/  IADD3.X R7, R93, c[0x0][0x164], RZ, P3, !PT ;  /* 0x000059005d077a10 */ /* 0x000fe20001ffe4ff */
[----:B------:R-:W-:-:S04]  /*0970*/  DEPBAR.LE SB0, 0x0 ;  /* 0x000080000000791a */ /* 0x000fc80000000000 */
[----:B------:R-:W-:Y:S06]  /*0980*/  BAR.SYNC 0x0 ;  /* 0x0000000000007b1d */ /* 0x000fec0000000000 */
.L_x_1:
[----:B------:R-:W-:Y:S01]  /*0990*/  LDS.128 R60, [R13+0x40] ;  /* 0x000040000d3c7984 */ /* 0x000fe20000000c00 */
[C---:B------:R-:W-:Y:S02]  /*09a0*/  ISETP.GE.U32.AND P0, PT, R8.reuse, 0x70, PT ;  /* 0x000000700800780c */ /* 0x040fe40003f06070 */
[----:B------:R-:W-:Y:S01]  /*09b0*/  IADD3 R8, R8, 0x10, RZ ;  /* 0x0000001008087810 */ /* 0x000fe20007ffe0ff */
[----:B------:R-:W1:Y:S04]  /*09c0*/  LDS.128 R32, [R15+0x80] ;  /* 0x000080000f207984 */ /* 0x000e680000000c00 */
[----:B------:R-:W2:Y:S04]  /*09d0*/  LDS.128 R28, [R15+0x40] ;  /* 0x000040000f1c7984 */ /* 0x000ea80000000c00 */
[----:B------:R-:W3:Y:S04]  /*09e0*/  LDS.128 R36, [R15+0xc0] ;  /* 0x0000c0000f247984 */ /* 0x000ee80000000c00 */
[----:B------:R-:W4:Y:S04]  /*09f0*/  LDS.128 R40, [R15] ;  /* 0x000000000f287984 */ /* 0x000f280000000c00 */
[----:B------:R-:W4:Y:S04]  /*0a00*/  LDS.128 R44, [R13+0x80] ;  /* 0x000080000d2c7984 */ /* 0x000f280000000c00 */
[----:B------:R-:W4:Y:S01]  /*0a10*/  LDS.128 R48, [R13+0xc0] ;  /* 0x0000c0000d307984 */ /* 0x000f220000000c00 */
[C---:B-1----:R-:W-:Y:S01]  /*0a20*/  FFMA R52, R60.reuse, R32, R19 ;  /* 0x000000203c347223 */ /* 0x042fe20000000013 */
[C---:B--2---:R-:W-:Y:S01]  /*0a30*/  FFMA R70, R60.reuse, R28, R70 ;  /* 0x0000001c3c467223 */ /* 0x044fe20000000046 */
[----:B---3--:R-:W-:-:S03]  /*0a40*/  FFMA R68, R60, R36, R68 ;  /* 0x000000243c447223 */ /* 0x008fc60000000044 */
[C---:B------:R-:W-:Y:S01]  /*0a50*/  FFMA R19, R61.reuse, R29, R70 ;  /* 0x0000001d3d137223 */ /* 0x040fe20000000046 */
[----:B----4-:R-:W-:Y:S01]  /*0a60*/  FFMA R60, R60, R40, R21 ;  /* 0x000000283c3c7223 */ /* 0x010fe20000000015 */
[C---:B------:R-:W-:Y:S01]  /*0a70*/  FFMA R21, R61.reuse, R33, R52 ;  /* 0x000000213d157223 */ /* 0x040fe20000000034 */
[C---:B------:R-:W-:Y:S01]  /*0a80*/  FFMA R101, R61.reuse, R37, R68 ;  /* 0x000000253d657223 */ /* 0x040fe20000000044 */
[----:B------:R-:W1:Y:S01]  /*0a90*/  LDS.128 R52, [R13+0x800] ;  /* 0x000800000d347984 */ /* 0x000e620000000c00 */
[----:B------:R-:W-:Y:S01]  /*0aa0*/  FFMA R61, R61, R41, R60 ;  /* 0x000000293d3d7223 */ /* 0x000fe2000000003c */
[C---:B------:R-:W-:Y:S01]  /*0ab0*/  FFMA R70, R62.reuse, R30, R19 ;  /* 0x0000001e3e467223 */ /* 0x040fe20000000013 */
[----:B------:R-:W-:Y:S01]  /*0ac0*/  FFMA R60, R62, R38, R101 ;  /* 0x000000263e3c7223 */ /* 0x000fe20000000065 */
[----:B------:R-:W-:Y:S01]  /*0ad0*/  FFMA R66, R44, R32, R66 ;  /* 0x000000202c427223 */ /* 0x000fe20000000042 */
[C---:B------:R-:W-:Y:S01]  /*0ae0*/  FFMA R68, R62.reuse, R34, R21 ;  /* 0x000000223e447223 */ /* 0x040fe20000000015 */
[----:B------:R-:W-:Y:S01]  /*0af0*/  FFMA R62, R62, R42, R61 ;  /* 0x0000002a3e3e7223 */ /* 0x000fe2000000003d */
[----:B------:R-:W-:Y:S01]  /*0b00*/  FFMA R19, R63, R39, R60 ;  /* 0x000000273f137223 */ /* 0x000fe2000000003c */
[C---:B------:R-:W-:Y:S01]  /*0b10*/  FFMA R60, R44.reuse, R40, R22 ;  /* 0x000000282c3c7223 */ /* 0x040fe20000000016 */
[C---:B------:R-:W-:Y:S01]  /*0b20*/  FFMA R22, R44.reuse, R28, R71 ;  /* 0x0000001c2c167223 */ /* 0x040fe20000000047 */
[C---:B------:R-:W-:Y:S01]  /*0b30*/  FFMA R71, R45.reuse, R33, R66 ;  /* 0x000000212d477223 */ /* 0x040fe20000000042 */
[----:B------:R-:W-:Y:S01]  /*0b40*/  FFMA R44, R44, R36, R69 ;  /* 0x000000242c2c7223 */ /* 0x000fe20000000045 */
[C---:B------:R-:W-:Y:S01]  /*0b50*/  FFMA R21, R45.reuse, R41, R60 ;  /* 0x000000292d157223 */ /* 0x040fe2000000003c */
[C---:B------:R-:W-:Y:S01]  /*0b60*/  FFMA R69, R45.reuse, R29, R22 ;  /* 0x0000001d2d457223 */ /* 0x040fe20000000016 */
[C---:B------:R-:W-:Y:S01]  /*0b70*/  FFMA R22, R46.reuse, R34, R71 ;  /* 0x000000222e167223 */ /* 0x040fe20000000047 */
[----:B------:R-:W-:Y:S01]  /*0b80*/  FFMA R45, R45, R37, R44 ;  /* 0x000000252d2d7223 */ /* 0x000fe2000000002c */
[C---:B------:R-:W-:Y:S01]  /*0b90*/  FFMA R66, R46.reuse, R42, R21 ;  /* 0x0000002a2e427223 */ /* 0x040fe20000000015 */
[----:B------:R-:W-:Y:S01]  /*0ba0*/  FFMA R44, R46, R30, R69 ;  /* 0x0000001e2e2c7223 */ /* 0x000fe20000000045 */
[----:B------:R-:W-:Y:S01]  /*0bb0*/  FFMA R107, R47, R35, R22 ;  /* 0x000000232f6b7223 */ /* 0x000fe20000000016 */
[----:B------:R-:W-:Y:S01]  /*0bc0*/  FFMA R22, R48, R32, R67 ;  /* 0x0000002030167223 */ /* 0x000fe20000000043 */
[C---:B------:R-:W-:Y:S01]  /*0bd0*/  FFMA R103, R63.reuse, R31, R70 ;  /* 0x0000001f3f677223 */ /* 0x040fe20000000046 */
[C---:B------:R-:W-:Y:S01]  /*0be0*/  FFMA R101, R63.reuse, R35, R68 ;  /* 0x000000233f657223 */ /* 0x040fe20000000044 */
[----:B------:R-:W-:Y:S01]  /*0bf0*/  FFMA R105, R63, R43, R62 ;  /* 0x0000002b3f697223 */ /* 0x000fe2000000003e */
[----:B------:R-:W-:Y:S01]  /*0c00*/  FFMA R46, R46, R38, R45 ;  /* 0x000000262e2e7223 */ /* 0x000fe2000000002d */
[----:B------:R-:W2:Y:S01]  /*0c10*/  LDS.128 R60, [R13+0x840] ;  /* 0x000840000d3c7984 */ /* 0x000ea20000000c00 */
[----:B------:R-:W-:Y:S01]  /*0c20*/  FFMA R109, R47, R31, R44 ;  /* 0x0000001f2f6d7223 */ /* 0x000fe2000000002c */
[C---:B------:R-:W-:Y:S01]  /*0c30*/  FFMA R44, R48.reuse, R28, R75 ;  /* 0x0000001c302c7223 */ /* 0x040fe2000000004b */
[----:B------:R-:W-:Y:S01]  /*0c40*/  FFMA R67, R49, R33, R22 ;  /* 0x0000002131437223 */ /* 0x000fe20000000016 */
[----:B------:R-:W-:Y:S01]  /*0c50*/  FFMA R113, R47, R39, R46 ;  /* 0x000000272f717223 */ /* 0x000fe2000000002e */
        /* <DEDUP_REMOVED lines=10> */
[----:B------:R-:W3:Y:S01]  /*0d00*/  LDS.128 R44, [R13+0x880] ;  /* 0x000880000d2c7984 */ /* 0x000ee20000000c00 */
[----:B-1----:R-:W-:Y:S01]  /*0d10*/  FFMA R22, R52, R36, R87 ;  /* 0x0000002434167223 */ /* 0x002fe20000000057 */
[----:B------:R-:W-:Y:S01]  /*0d20*/  FFMA R50, R50, R38, R49 ;  /* 0x0000002632327223 */ /* 0x000fe20000000031 */
[----:B------:R-:W-:Y:S01]  /*0d30*/  FFMA R115, R51, R31, R48 ;  /* 0x0000001f33737223 */ /* 0x000fe20000000030 */
[C---:B------:R-:W-:Y:S01]  /*0d40*/  FFMA R48, R52.reuse, R40, R24 ;  /* 0x0000002834307223 */ /* 0x040fe20000000018 */
[----:B------:R-:W-:Y:S01]  /*0d50*/  FFMA R49, R53, R37, R22 ;  /* 0x0000002535317223 */ /* 0x000fe20000000016 */
[C---:B------:R-:W-:Y:S01]  /*0d60*/  FFMA R117, R51.reuse, R43, R66 ;  /* 0x0000002b33757223 */ /* 0x040fe20000000042 */
[----:B------:R-:W-:Y:S01]  /*0d70*/  FFMA R119, R51, R39, R50 ;  /* 0x0000002733777223 */ /* 0x000fe20000000032 */
[----:B------:R-:W-:Y:S01]  /*0d80*/  FFMA R24, R52, R28, R73 ;  /* 0x0000001c34187223 */ /* 0x000fe20000000049 */
[C---:B------:R-:W-:Y:S01]  /*0d90*/  FFMA R21, R53.reuse, R41, R48 ;  /* 0x0000002935157223 */ /* 0x040fe20000000030 */
[----:B------:R-:W-:Y:S01]  /*0da0*/  FFMA R22, R54, R38, R49 ;  /* 0x0000002636167223 */ /* 0x000fe20000000031 */
[----:B------:R-:W-:Y:S01]  /*0db0*/  FFMA R52, R52, R32, R64 ;  /* 0x0000002034347223 */ /* 0x000fe20000000040 */
[----:B------:R-:W1:Y:S01]  /*0dc0*/  LDS.128 R48, [R13+0x8c0] ;  /* 0x0008c0000d307984 */ /* 0x000e620000000c00 */
[----:B------:R-:W-:Y:S01]  /*0dd0*/  FFMA R23, R53, R29, R24 ;  /* 0x0000001d35177223 */ /* 0x000fe20000000018 */
[----:B------:R-:W-:Y:S01]  /*0de0*/  FFMA R125, R55, R39, R22 ;  /* 0x00000027377d7223 */ /* 0x000fe20000000016 */
[----:B------:R-:W-:Y:S01]  /*0df0*/  FFMA R53, R53, R33, R52 ;  /* 0x0000002135357223 */ /* 0x000fe20000000034 */
[C---:B------:R-:W-:Y:S01]  /*0e00*/  FFMA R52, R54.reuse, R42, R21 ;  /* 0x0000002a36347223 */ /* 0x040fe20000000015 */
[C---:B------:R-:W-:Y:S01]  /*0e10*/  FFMA R24, R54.reuse, R30, R23 ;  /* 0x0000001e36187223 */ /* 0x040fe20000000017 */
[----:B------:R-:W-:Y:S01]  /*0e20*/  LDS.128 R68, [R15+0xd0] ;  /* 0x0000d0000f447984 */ /* 0x000fe20000000c00 */
[----:B------:R-:W-:Y:S01]  /*0e30*/  FFMA R54, R54, R34, R53 ;  /* 0x0000002236367223 */ /* 0x000fe20000000035 */
[C---:B------:R-:W-:Y:S01]  /*0e40*/  FFMA R123, R55.reuse, R43, R52 ;  /* 0x0000002b377b7223 */ /* 0x040fe20000000034 */
[C---:B------:R-:W-:Y:S01]  /*0e50*/  FFMA R121, R55.reuse, R31, R24 ;  /* 0x0000001f37797223 */ /* 0x040fe20000000018 */
[----:B------:R-:W-:Y:S01]  /*0e60*/  LDS.128 R72, [R15+0x10] ;  /* 0x000010000f487984 */ /* 0x000fe20000000c00 */
[----:B------:R-:W-:Y:S01]  /*0e70*/  FFMA R87, R55, R35, R54 ;  /* 0x0000002337577223 */ /* 0x000fe20000000036 */
[----:B--2---:R-:W-:-:S02]  /*0e80*/  FFMA R56, R60, R36, R56 ;  /* 0x000000243c387223 */ /* 0x004fc40000000038 */
[----:B------:R-:W2:Y:S01]  /*0e90*/  LDS.128 R52, [R13] ;  /* 0x000000000d347984 */ /* 0x000ea20000000c00 */
        /* <DEDUP_REMOVED lines=15> */
[C---:B---3--:R-:W-:Y:S01]  /*0f90*/  FFMA R22, R44.reuse, R36, R57 ;  /* 0x000000242c167223 */ /* 0x048fe20000000039 */
[C---:B------:R-:W-:Y:S01]  /*0fa0*/  FFMA R24, R44.reuse, R28, R59 ;  /* 0x0000001c2c187223 */ /* 0x040fe2000000003b */
[----:B------:R-:W-:Y:S01]  /*0fb0*/  LDS.128 R60, [R15+0x50] ;  /* 0x000050000f3c7984 */ /* 0x000fe20000000c00 */
[C---:B------:R-:W-:Y:S01]  /*0fc0*/  FFMA R76, R44.reuse, R32, R76 ;  /* 0x000000202c4c7223 */ /* 0x040fe2000000004c */
[-C--:B------:R-:W-:Y:S01]  /*0fd0*/  FFMA R26, R44, R40.reuse, R26 ;  /* 0x000000282c1a7223 */ /* 0x080fe2000000001a */
[C---:B------:R-:W-:Y:S01]  /*0fe0*/  FFMA R21, R45.reuse, R29, R24 ;  /* 0x0000001d2d157223 */ /* 0x040fe20000000018 */
[----:B------:R-:W3:Y:S01]  /*0ff0*/  LDS.128 R56, [R13+0x50] ;  /* 0x000050000d387984 */ /* 0x000ee20000000c00 */
[C---:B------:R-:W-:Y:S01]  /*1000*/  FFMA R25, R45.reuse, R37, R22 ;  /* 0x000000252d197223 */ /* 0x040fe20000000016 */
[C---:B------:R-:W-:Y:S01]  /*1010*/  FFMA R23, R45.reuse, R33, R76 ;  /* 0x000000212d177223 */ /* 0x040fe2000000004c */
[----:B------:R-:W-:Y:S01]  /*1020*/  FFMA R45, R45, R41, R26 ;  /* 0x000000292d2d7223 */ /* 0x000fe2000000001a */
[----:B------:R-:W4:Y:S01]  /*1030*/  LDS.128 R64, [R15+0x90] ;  /* 0x000090000f407984 */ /* 0x000f220000000c00 */
[C---:B-1----:R-:W-:Y:S01]  /*1040*/  FFMA R26, R48.reuse, R40, R27 ;  /* 0x00000028301a7223 */ /* 0x042fe2000000001b */
[----:B------:R-:W-:Y:S01]  /*1050*/  FFMA R24, R48, R28, R81 ;  /* 0x0000001c30187223 */ /* 0x000fe20000000051 */
[C---:B------:R-:W-:Y:S01]  /*1060*/  FFMA R22, R46.reuse, R30, R21 ;  /* 0x0000001e2e167223 */ /* 0x040fe20000000015 */
[C---:B------:R-:W-:Y:S01]  /*1070*/  FFMA R90, R46.reuse, R38, R25 ;  /* 0x000000262e5a7223 */ /* 0x040fe20000000019 */
[C---:B------:R-:W-:Y:S01]  /*1080*/  FFMA R44, R46.reuse, R34, R23 ;  /* 0x000000222e2c7223 */ /* 0x040fe20000000017 */
[----:B------:R-:W-:Y:S01]  /*1090*/  FFMA R76, R46, R42, R45 ;  /* 0x0000002a2e4c7223 */ /* 0x000fe2000000002d */
[----:B------:R-:W-:Y:S01]  /*10a0*/  FFMA R46, R47, R31, R22 ;  /* 0x0000001f2f2e7223 */ /* 0x000fe20000000016 */
[C---:B------:R-:W-:Y:S01]  /*10b0*/  FFMA R21, R49.reuse, R41, R26 ;  /* 0x0000002931157223 */ /* 0x040fe2000000001a */
[C---:B------:R-:W-:Y:S01]  /*10c0*/  FFMA R23, R49.reuse, R29, R24 ;  /* 0x0000001d31177223 */ /* 0x040fe20000000018 */
[C---:B------:R-:W-:Y:S01]  /*10d0*/  FFMA R22, R48.reuse, R32, R77 ;  /* 0x0000002030167223 */ /* 0x040fe2000000004d */
[----:B------:R-:W1:Y:S01]  /*10e0*/  LDS.128 R24, [R13+0x90] ;  /* 0x000090000d187984 */ /* 0x000e620000000c00 */
[----:B------:R-:W-:Y:S01]  /*10f0*/  FFMA R48, R48, R36, R83 ;  /* 0x0000002430307223 */ /* 0x000fe20000000053 */
[----:B------:R-:W-:Y:S01]  /*1100*/  FFMA R100, R50, R42, R21 ;  /* 0x0000002a32647223 */ /* 0x000fe20000000015 */
[C---:B------:R-:W-:Y:S01]  /*1110*/  FFMA R45, R49.reuse, R33, R22 ;  /* 0x00000021312d7223 */ /* 0x040fe20000000016 */
[----:B--2---:R-:W-:Y:S01]  /*1120*/  FFMA R20, R52, R40, R20 ;  /* 0x0000002834147223 */ /* 0x004fe20000000014 */
[----:B------:R-:W-:Y:S01]  /*1130*/  FFMA R49, R49, R37, R48 ;  /* 0x0000002531317223 */ /* 0x000fe20000000030 */
[C---:B------:R-:W-:Y:S01]  /*1140*/  FFMA R48, R50.reuse, R30, R23 ;  /* 0x0000001e32307223 */ /* 0x040fe20000000017 */
[----:B------:R-:W-:Y:S01]  /*1150*/  FFMA R22, R50, R34, R45 ;  /* 0x0000002232167223 */ /* 0x000fe2000000002d */
[----:B------:R-:W-:Y:S01]  /*1160*/  FFMA R41, R53, R41, R20 ;  /* 0x0000002935297223 */ /* 0x000fe20000000014 */
[C---:B------:R-:W-:Y:S01]  /*1170*/  FFMA R28, R52.reuse, R28, R85 ;  /* 0x0000001c341c7223 */ /* 0x040fe20000000055 */
[C---:B------:R-:W-:Y:S01]  /*1180*/  FFMA R18, R52.reuse, R32, R18 ;  /* 0x0000002034127223 */ /* 0x040fe20000000012 */
[-C--:B------:R-:W-:Y:S01]  /*1190*/  FFMA R45, R51, R35.reuse, R22 ;  /* 0x00000023332d7223 */ /* 0x080fe20000000016 */
[----:B------:R-:W-:Y:S01]  /*11a0*/  FFMA R44, R47, R35, R44 ;  /* 0x000000232f2c7223 */ /* 0x000fe2000000002c */
[----:B------:R-:W2:Y:S01]  /*11b0*/  LDS.128 R20, [R13+0xd0] ;  /* 0x0000d0000d147984 */ /* 0x000ea20000000c00 */
[C---:B------:R-:W-:Y:S01]  /*11c0*/  FFMA R29, R53.reuse, R29, R28 ;  /* 0x0000001d351d7223 */ /* 0x040fe2000000001c */
[----:B------:R-:W-:Y:S01]  /*11d0*/  FFMA R33, R53, R33, R18 ;  /* 0x0000002135217223 */ /* 0x000fe20000000012 */
[----:B------:R-:W-:Y:S01]  /*11e0*/  FFMA R36, R52, R36, R91 ;  /* 0x0000002434247223 */ /* 0x000fe2000000005b */
[C---:B------:R-:W-:Y:S01]  /*11f0*/  FFMA R42, R54.reuse, R42, R41 ;  /* 0x0000002a362a7223 */ /* 0x040fe20000000029 */
[C---:B------:R-:W-:Y:S01]  /*1200*/  FFMA R30, R54.reuse, R30, R29 ;  /* 0x0000001e361e7223 */ /* 0x040fe2000000001d */
[----:B------:R-:W-:Y:S01]  /*1210*/  FFMA R34, R54, R34, R33 ;  /* 0x0000002236227223 */ /* 0x000fe20000000021 */
[C---:B------:R-:W-:Y:S01]  /*1220*/  FFMA R76, R47.reuse, R43, R76 ;  /* 0x0000002b2f4c7223 */ /* 0x040fe2000000004c */
[----:B------:R-:W-:Y:S01]  /*1230*/  FFMA R90, R47, R39, R90 ;  /* 0x000000272f5a7223 */ /* 0x000fe2000000005a */
[C---:B------:R-:W-:Y:S01]  /*1240*/  FFMA R77, R55.reuse, R31, R30 ;  /* 0x0000001f374d7223 */ /* 0x040fe2000000001e */
[----:B------:R-:W-:Y:S01]  /*1250*/  FFMA R83, R55, R35, R34 ;  /* 0x0000002337537223 */ /* 0x000fe20000000022 */
[----:B------:R-:W-:Y:S01]  /*1260*/  FFMA R37, R53, R37, R36 ;  /* 0x0000002535257223 */ /* 0x000fe20000000024 */
[C---:B---3--:R-:W-:Y:S01]  /*1270*/  FFMA R30, R56.reuse, R60, R103 ;  /* 0x0000003c381e7223 */ /* 0x048fe20000000067 */
[----:B------:R-:W-:Y:S01]  /*1280*/  FFMA R18, R56, R68, R19 ;  /* 0x0000004438127223 */ /* 0x000fe20000000013 */
[----:B------:R-:W-:Y:S01]  /*1290*/  FFMA R47, R51, R31, R48 ;  /* 0x0000001f332f7223 */ /* 0x000fe20000000030 */
[----:B------:R-:W-:Y:S01]  /*12a0*/  FFMA R50, R50, R38, R49 ;  /* 0x0000002632327223 */ /* 0x000fe20000000031 */
[----:B----4-:R-:W-:Y:S01]  /*12b0*/  FFMA R28, R56, R64, R101 ;  /* 0x00000040381c7223 */ /* 0x010fe20000000065 */
[C---:B------:R-:W-:Y:S01]  /*12c0*/  FFMA R19, R57.reuse, R61, R30 ;  /* 0x0000003d39137223 */ /* 0x040fe2000000001e */
[C---:B------:R-:W-:Y:S01]  /*12d0*/  FFMA R35, R57.reuse, R69, R18 ;  /* 0x0000004539237223 */ /* 0x040fe20000000012 */
[----:B------:R-:W-:Y:S01]  /*12e0*/  FFMA R38, R54, R38, R37 ;  /* 0x0000002636267223 */ /* 0x000fe20000000025 */
[----:B------:R-:W-:Y:S01]  /*12f0*/  FFMA R33, R57, R65, R28 ;  /* 0x0000004139217223 */ /* 0x000fe2000000001c */
[C---:B------:R-:W-:Y:S01]  /*1300*/  FFMA R34, R58.reuse, R62, R19 ;  /* 0x0000003e3a227223 */ /* 0x040fe20000000013 */
[C---:B------:R-:W-:Y:S01]  /*1310*/  FFMA R18, R58.reuse, R70, R35 ;  /* 0x000000463a127223 */ /* 0x040fe20000000023 */
[----:B------:R-:W3:Y:S01]  /*1320*/  LDS.128 R28, [R13+0x810] ;  /* 0x000810000d1c7984 */ /* 0x000ee20000000c00 */
[----:B------:R-:W-:Y:S01]  /*1330*/  FFMA R32, R58, R66, R33 ;  /* 0x000000423a207223 */ /* 0x000fe20000000021 */
[C---:B------:R-:W-:Y:S01]  /*1340*/  FFMA R101, R59.reuse, R63, R34 ;  /* 0x0000003f3b657223 */ /* 0x040fe20000000022 */
[C---:B------:R-:W-:Y:S01]  /*1350*/  FFMA R19, R59.reuse, R71, R18 ;  /* 0x000000473b137223 */ /* 0x040fe20000000012 */
[C---:B-1----:R-:W-:Y:S01]  /*1360*/  FFMA R34, R24.reuse, R72, R111 ;  /* 0x0000004818227223 */ /* 0x042fe2000000006f */
[----:B------:R-:W-:Y:S01]  /*1370*/  FFMA R91, R59, R67, R32 ;  /* 0x000000433b5b7223 */ /* 0x000fe20000000020 */
        /* <DEDUP_REMOVED lines=12> */
[-C--:B------:R-:W-:Y:S01]  /*1440*/  FFMA R51, R51, R39.reuse, R50 ;  /* 0x0000002733337223 */ /* 0x080fe20000000032 */
[----:B------:R-:W-:Y:S01]  /*1450*/  FFMA R85, R55, R39, R38 ;  /* 0x0000002737557223 */ /* 0x000fe20000000026 */
[C---:B------:R-:W-:Y:S01]  /*1460*/  FFMA R107, R27.reuse, R63, R24 ;  /* 0x0000003f1b6b7223 */ /* 0x040fe20000000018 */
[C---:B------:R-:W-:Y:S01]  /*1470*/  FFMA R111, R27.reuse, R71, R26 ;  /* 0x000000471b6f7223 */ /* 0x040fe2000000001a */
[----:B------:R-:W1:Y:S01]  /*1480*/  LDS.128 R36, [R13+0x850] ;  /* 0x000850000d247984 */ /* 0x000e620000000c00 */
[C---:B--2---:R-:W-:Y:S01]  /*1490*/  FFMA R26, R20.reuse, R72, R117 ;  /* 0x00000048141a7223 */ /* 0x044fe20000000075 */
[----:B------:R-:W-:Y:S01]  /*14a0*/  FFMA R24, R20, R60, R115 ;  /* 0x0000003c14187223 */ /* 0x000fe20000000073 */
[----:B------:R-:W-:Y:S01]  /*14b0*/  FFMA R56, R56, R72, R105 ;  /* 0x0000004838387223 */ /* 0x000fe20000000069 */
[C---:B------:R-:W-:Y:S01]  /*14c0*/  FFMA R109, R27.reuse, R75, R32 ;  /* 0x0000004b1b6d7223 */ /* 0x040fe20000000020 */
[----:B------:R-:W-:Y:S01]  /*14d0*/  FFMA R105, R27, R67, R18 ;  /* 0x000000431b697223 */ /* 0x000fe20000000012 */
[C---:B------:R-:W-:Y:S01]  /*14e0*/  FFMA R33, R21.reuse, R73, R26 ;  /* 0x0000004915217223 */ /* 0x040fe2000000001a */
[----:B------:R-:W-:Y:S01]  /*14f0*/  FFMA R35, R21, R61, R24 ;  /* 0x0000003d15237223 */ /* 0x000fe20000000018 */
[C---:B------:R-:W-:Y:S01]  /*1500*/  FFMA R18, R20.reuse, R64, R89 ;  /* 0x0000004014127223 */ /* 0x040fe20000000059 */
[----:B------:R-:W2:Y:S01]  /*1510*/  LDS.128 R24, [R13+0x890] ;  /* 0x000890000d187984 */ /* 0x000ea20000000c00 */
[----:B------:R-:W-:Y:S01]  /*1520*/  FFMA R81, R55, R43, R42 ;  /* 0x0000002b37517223 */ /* 0x000fe2000000002a */
[----:B------:R-:W-:Y:S01]  /*1530*/  FFMA R20, R20, R68, R119 ;  /* 0x0000004414147223 */ /* 0x000fe20000000077 */
[----:B------:R-:W-:Y:S01]  /*1540*/  FFMA R41, R21, R65, R18 ;  /* 0x0000004115297223 */ /* 0x000fe20000000012 */
[C---:B------:R-:W-:Y:S01]  /*1550*/  FFMA R32, R22.reuse, R74, R33 ;  /* 0x0000004a16207223 */ /* 0x040fe20000000021 */
[----:B------:R-:W-:Y:S01]  /*1560*/  FFMA R57, R57, R73, R56 ;  /* 0x0000004939397223 */ /* 0x000fe20000000038 */
[----:B------:R-:W-:Y:S01]  /*1570*/  FFMA R21, R21, R69, R20 ;  /* 0x0000004515157223 */ /* 0x000fe20000000014 */
[C---:B------:R-:W-:Y:S01]  /*1580*/  FFMA R18, R22.reuse, R66, R41 ;  /* 0x0000004216127223 */ /* 0x040fe20000000029 */
[C---:B------:R-:W-:Y:S01]  /*1590*/  FFMA R20, R22.reuse, R62, R35 ;  /* 0x0000003e16147223 */ /* 0x040fe20000000023 */
[----:B------:R-:W4:Y:S01]  /*15a0*/  LDS.128 R40, [R13+0x8d0] ;  /* 0x0008d0000d287984 */ /* 0x000f220000000c00 */
[----:B------:R-:W-:Y:S01]  /*15b0*/  FFMA R22, R22, R70, R21 ;  /* 0x0000004616167223 */ /* 0x000fe20000000015 */
[C---:B------:R-:W-:Y:S01]  /*15c0*/  FFMA R89, R23.reuse, R67, R18 ;  /* 0x0000004317597223 */ /* 0x040fe20000000012 */
[C---:B---3--:R-:W-:Y:S01]  /*15d0*/  FFMA R18, R28.reuse, R68, R125 ;  /* 0x000000441c127223 */ /* 0x048fe2000000007d */
[C---:B------:R-:W-:Y:S01]  /*15e0*/  FFMA R113, R23.reuse, R63, R20 ;  /* 0x0000003f17717223 */ /* 0x040fe20000000014 */
[----:B------:R-:W-:Y:S01]  /*15f0*/  FFMA R119, R23, R71, R22 ;  /* 0x0000004717777223 */ /* 0x000fe20000000016 */
[C---:B------:R-:W-:Y:S01]  /*1600*/  FFMA R22, R28.reuse, R72, R123 ;  /* 0x000000481c167223 */ /* 0x040fe2000000007b */
[C---:B------:R-:W-:Y:S01]  /*1610*/  FFMA R20, R28.reuse, R60, R121 ;  /* 0x0000003c1c147223 */ /* 0x040fe20000000079 */
[----:B------:R-:W-:Y:S01]  /*1620*/  FFMA R28, R28, R64, R87 ;  /* 0x000000401c1c7223 */ /* 0x000fe20000000057 */
[----:B------:R-:W-:Y:S01]  /*1630*/  FFMA R33, R29, R69, R18 ;  /* 0x000000451d217223 */ /* 0x000fe20000000012 */
[----:B------:R-:W-:Y:S01]  /*1640*/  FFMA R115, R23, R75, R32 ;  /* 0x0000004b17737223 */ /* 0x000fe20000000020 */
[C---:B------:R-:W-:Y:S01]  /*1650*/  FFMA R21, R29.reuse, R73, R22 ;  /* 0x000000491d157223 */ /* 0x040fe20000000016 */
[C---:B------:R-:W-:Y:S01]  /*1660*/  FFMA R23, R29.reuse, R61, R20 ;  /* 0x0000003d1d177223 */ /* 0x040fe20000000014 */
[----:B------:R-:W-:Y:S01]  /*1670*/  FFMA R29, R29, R65, R28 ;  /* 0x000000411d1d7223 */ /* 0x000fe2000000001c */
[C---:B------:R-:W-:Y:S01]  /*1680*/  FFMA R18, R30.reuse, R70, R33 ;  /* 0x000000461e127223 */ /* 0x040fe20000000021 */
[C---:B------:R-:W-:Y:S01]  /*1690*/  FFMA R22, R30.reuse, R74, R21 ;  /* 0x0000004a1e167223 */ /* 0x040fe20000000015 */
[C---:B------:R-:W-:Y:S01]  /*16a0*/  FFMA R20, R30.reuse, R62, R23 ;  /* 0x0000003e1e147223 */ /* 0x040fe20000000017 */
[----:B------:R-:W3:Y:S01]  /*16b0*/  LDS.128 R32, [R13+0x10] ;  /* 0x000010000d207984 */ /* 0x000ee20000000c00 */
[----:B------:R-:W-:Y:S01]  /*16c0*/  FFMA R30, R30, R66, R29 ;  /* 0x000000421e1e7223 */ /* 0x000fe2000000001d */
[----:B------:R-:W-:Y:S01]  /*16d0*/  FFMA R58, R58, R74, R57 ;  /* 0x0000004a3a3a7223 */ /* 0x000fe20000000039 */
[----:B------:R-:W-:Y:S01]  /*16e0*/  FFMA R125, R31, R75, R22 ;  /* 0x0000004b1f7d7223 */ /* 0x000fe20000000016 */
[----:B------:R-:W-:Y:S01]  /*16f0*/  LDS.128 R52, [R15+0xe0] ;  /* 0x0000e0000f347984 */ /* 0x000fe20000000c00 */
[C---:B-1----:R-:W-:Y:S01]  /*1700*/  FFMA R88, R36.reuse, R68, R88 ;  /* 0x0000004424587223 */ /* 0x042fe20000000058 */
[C---:B------:R-:W-:Y:S01]  /*1710*/  FFMA R86, R36.reuse, R72, R86 ;  /* 0x0000004824567223 */ /* 0x040fe20000000056 */
[C---:B------:R-:W-:Y:S01]  /*1720*/  FFMA R84, R36.reuse, R60, R84 ;  /* 0x0000003c24547223 */ /* 0x040fe20000000054 */
[----:B------:R-:W-:Y:S01]  /*1730*/  FFMA R82, R36, R64, R82 ;  /* 0x0000004024527223 */ /* 0x000fe20000000052 */
[C---:B------:R-:W-:Y:S01]  /*1740*/  FFMA R29, R37.reuse, R69, R88 ;  /* 0x00000045251d7223 */ /* 0x040fe20000000058 */
[C---:B------:R-:W-:Y:S01]  /*1750*/  FFMA R21, R37.reuse, R73, R86 ;  /* 0x0000004925157223 */ /* 0x040fe20000000056 */
[C---:B------:R-:W-:Y:S01]  /*1760*/  FFMA R23, R37.reuse, R61, R84 ;  /* 0x0000003d25177223 */ /* 0x040fe20000000054 */
[----:B------:R-:W-:Y:S01]  /*1770*/  FFMA R37, R37, R65, R82 ;  /* 0x0000004125257223 */ /* 0x000fe20000000052 */
[----:B------:R-:W-:Y:S01]  /*1780*/  FFMA R84, R38, R70, R29 ;  /* 0x0000004626547223 */ /* 0x000fe2000000001d */
[C---:B--2---:R-:W-:Y:S01]  /*1790*/  FFMA R90, R24.reuse, R68, R90 ;  /* 0x00000044185a7223 */ /* 0x044fe2000000005a */
[C---:B------:R-:W-:Y:S01]  /*17a0*/  FFMA R44, R24.reuse, R64, R44 ;  /* 0x00000040182c7223 */ /* 0x040fe2000000002c */
[----:B------:R-:W-:Y:S01]  /*17b0*/  FFMA R46, R24, R60, R46 ;  /* 0x0000003c182e7223 */ /* 0x000fe2000000002e */
[C---:B------:R-:W-:Y:S01]  /*17c0*/  FFMA R82, R38.reuse, R74, R21 ;  /* 0x0000004a26527223 */ /* 0x040fe20000000015 */
[C---:B------:R-:W-:Y:S01]  /*17d0*/  FFMA R50, R38.reuse, R62, R23 ;  /* 0x0000003e26327223 */ /* 0x040fe20000000017 */
[----:B------:R-:W-:Y:S01]  /*17e0*/  FFMA R48, R38, R66, R37 ;  /* 0x0000004226307223 */ /* 0x000fe20000000025 */
[C---:B------:R-:W-:Y:S01]  /*17f0*/  FFMA R29, R25.reuse, R69, R90 ;  /* 0x00000045191d7223 */ /* 0x040fe2000000005a */
        /* <DEDUP_REMOVED lines=8> */
[----:B------:R-:W1:Y:S01]  /*1880*/  LDS.128 R36, [R13+0x60] ;  /* 0x000060000d247984 */ /* 0x000e620000000c00 */
[C---:B------:R-:W-:Y:S01]  /*1890*/  FFMA R121, R31.reuse, R67, R30 ;  /* 0x000000431f797223 */ /* 0x040fe2000000001e */
[----:B------:R-:W-:Y:S01]  /*18a0*/  FFMA R18, R31, R71, R18 ;  /* 0x000000471f127223 */ /* 0x000fe20000000012 */
[C---:B------:R-:W-:Y:S01]  /*18b0*/  FFMA R86, R26.reuse, R70, R29 ;  /* 0x000000461a567223 */ /* 0x040fe2000000001d */
[C---:B------:R-:W-:Y:S01]  /*18c0*/  FFMA R44, R26.reuse, R66, R23 ;  /* 0x000000421a2c7223 */ /* 0x040fe20000000017 */
[----:B------:R-:W-:Y:S01]  /*18d0*/  FFMA R46, R26, R62, R21 ;  /* 0x0000003e1a2e7223 */ /* 0x000fe20000000015 */
[----:B------:R-:W-:Y:S01]  /*18e0*/  FFMA R103, R59, R75, R58 ;  /* 0x0000004b3b677223 */ /* 0x000fe2000000003a */
[----:B------:R-:W-:Y:S01]  /*18f0*/  FFMA R25, R25, R73, R76 ;  /* 0x0000004919197223 */ /* 0x000fe2000000004c */
[----:B------:R-:W2:Y:S01]  /*1900*/  LDS.128 R20, [R15+0x60] ;  /* 0x000060000f147984 */ /* 0x000ea20000000c00 */
[C---:B----4-:R-:W-:Y:S01]  /*1910*/  FFMA R24, R40.reuse, R64, R45 ;  /* 0x0000004028187223 */ /* 0x050fe2000000002d */
[----:B------:R-:W-:Y:S01]  /*1920*/  FFMA R88, R40, R72, R49 ;  /* 0x0000004828587223 */ /* 0x000fe20000000031 */
[----:B------:R-:W-:Y:S01]  /*1930*/  FFMA R76, R26, R74, R25 ;  /* 0x0000004a1a4c7223 */ /* 0x000fe20000000019 */
[----:B------:R-:W4:Y:S01]  /*1940*/  LDS.128 R28, [R15+0xa0] ;  /* 0x0000a0000f1c7984 */ /* 0x000f220000000c00 */
[C---:B------:R-:W-:Y:S01]  /*1950*/  FFMA R26, R40.reuse, R60, R47 ;  /* 0x0000003c281a7223 */ /* 0x040fe2000000002f */
[C---:B------:R-:W-:Y:S01]  /*1960*/  FFMA R46, R27.reuse, R63, R46 ;  /* 0x0000003f1b2e7223 */ /* 0x040fe2000000002e */
[C---:B------:R-:W-:Y:S01]  /*1970*/  FFMA R76, R27.reuse, R75, R76 ;  /* 0x0000004b1b4c7223 */ /* 0x040fe2000000004c */
[----:B------:R-:W4:Y:S01]  /*1980*/  LDS.128 R56, [R15+0x20] ;  /* 0x000020000f387984 */ /* 0x000f220000000c00 */
[C---:B------:R-:W-:Y:S01]  /*1990*/  FFMA R44, R27.reuse, R67, R44 ;  /* 0x000000431b2c7223 */ /* 0x040fe2000000002c */
[----:B------:R-:W-:Y:S01]  /*19a0*/  FFMA R86, R27, R71, R86 ;  /* 0x000000471b567223 */ /* 0x000fe20000000056 */
[----:B------:R-:W-:Y:S01]  /*19b0*/  FFMA R40, R40, R68, R51 ;  /* 0x0000004428287223 */ /* 0x000fe20000000033 */
[C---:B------:R-:W-:Y:S01]  /*19c0*/  FFMA R47, R41.reuse, R61, R26 ;  /* 0x0000003d292f7223 */ /* 0x040fe2000000001a */
[C---:B------:R-:W-:Y:S01]  /*19d0*/  FFMA R49, R41.reuse, R65, R24 ;  /* 0x0000004129317223 */ /* 0x040fe20000000018 */
[C---:B------:R-:W-:Y:S01]  /*19e0*/  FFMA R45, R41.reuse, R73, R88 ;  /* 0x00000049292d7223 */ /* 0x040fe20000000058 */
[----:B------:R-:W4:Y:S01]  /*19f0*/  LDS.128 R24, [R13+0xa0] ;  /* 0x0000a0000d187984 */ /* 0x000f220000000c00 */
        /* <DEDUP_REMOVED lines=10> */
[----:B------:R-:W3:Y:S01]  /*1aa0*/  LDS.128 R40, [R13+0xe0] ;  /* 0x0000e0000d287984 */ /* 0x000ee20000000c00 */
        /* <DEDUP_REMOVED lines=11> */
[C---:B-1----:R-:W-:Y:S01]  /*1b60*/  FFMA R32, R36.reuse, R52, R19 ;  /* 0x0000003424207223 */ /* 0x042fe20000000013 */
[C---:B------:R-:W-:Y:S01]  /*1b70*/  FFMA R73, R35.reuse, R63, R62 ;  /* 0x0000003f23497223 */ /* 0x040fe2000000003e */
[C---:B--2---:R-:W-:Y:S01]  /*1b80*/  FFMA R60, R36.reuse, R20, R101 ;  /* 0x00000014243c7223 */ /* 0x044fe20000000065 */
[----:B------:R-:W-:Y:S01]  /*1b90*/  FFMA R81, R35, R71, R34 ;  /* 0x0000004723517223 */ /* 0x000fe20000000022 */
[----:B------:R-:W-:Y:S01]  /*1ba0*/  FFMA R47, R37, R53, R32 ;  /* 0x00000035252f7223 */ /* 0x000fe20000000020 */
[----:B------:R-:W-:Y:S01]  /*1bb0*/  FFMA R75, R35, R75, R74 ;  /* 0x0000004b234b7223 */ /* 0x000fe2000000004a */
[C---:B----4-:R-:W-:Y:S01]  /*1bc0*/  FFMA R34, R36.reuse, R28, R91 ;  /* 0x0000001c24227223 */ /* 0x050fe2000000005b */
[----:B------:R-:W-:Y:S01]  /*1bd0*/  FFMA R19, R37, R21, R60 ;  /* 0x0000001525137223 */ /* 0x000fe2000000003c */
[----:B------:R-:W-:Y:S01]  /*1be0*/  FFMA R77, R35, R67, R66 ;  /* 0x00000043234d7223 */ /* 0x000fe20000000042 */
[----:B------:R-:W-:Y:S01]  /*1bf0*/  LDS.128 R68, [R13+0x8e0] ;  /* 0x0008e0000d447984 */ /* 0x000fe20000000c00 */
[----:B------:R-:W-:Y:S01]  /*1c00*/  FFMA R36, R36, R56, R103 ;  /* 0x0000003824247223 */ /* 0x000fe20000000067 */
[C---:B------:R-:W-:Y:S01]  /*1c10*/  FFMA R45, R37.reuse, R29, R34 ;  /* 0x0000001d252d7223 */ /* 0x040fe20000000022 */
[C---:B------:R-:W-:Y:S01]  /*1c20*/  FFMA R74, R38.reuse, R22, R19 ;  /* 0x00000016264a7223 */ /* 0x040fe20000000013 */
[----:B------:R-:W1:Y:S01]  /*1c30*/  LDS.128 R32, [R13+0x820] ;  /* 0x000820000d207984 */ /* 0x000e620000000c00 */
[----:B------:R-:W-:Y:S01]  /*1c40*/  FFMA R37, R37, R57, R36 ;  /* 0x0000003925257223 */ /* 0x000fe20000000024 */
[C---:B------:R-:W-:Y:S01]  /*1c50*/  FFMA R36, R38.reuse, R54, R47 ;  /* 0x0000003626247223 */ /* 0x040fe2000000002f */
[----:B------:R-:W-:Y:S01]  /*1c60*/  FFMA R72, R38, R30, R45 ;  /* 0x0000001e26487223 */ /* 0x000fe2000000002d */
        /* <DEDUP_REMOVED lines=15> */
[-C--:B------:R-:W-:Y:S01]  /*1d60*/  FFMA R105, R27, R31.reuse, R24 ;  /* 0x0000001f1b697223 */ /* 0x080fe20000000018 */
[C---:B------:R-:W-:Y:S01]  /*1d70*/  FFMA R72, R39.reuse, R31, R72 ;  /* 0x0000001f27487223 */ /* 0x040fe20000000048 */
[-C--:B------:R-:W-:Y:S01]  /*1d80*/  FFMA R90, R39, R59.reuse, R90 ;  /* 0x0000003b275a7223 */ /* 0x080fe2000000005a */
[C---:B---3--:R-:W-:Y:S01]  /*1d90*/  FFMA R26, R40.reuse, R20, R113 ;  /* 0x00000014281a7223 */ /* 0x048fe20000000071 */
[C---:B------:R-:W-:Y:S01]  /*1da0*/  FFMA R24, R40.reuse, R28, R89 ;  /* 0x0000001c28187223 */ /* 0x040fe20000000059 */
[----:B------:R-:W2:Y:S01]  /*1db0*/  LDS.128 R36, [R13+0x860] ;  /* 0x000860000d247984 */ /* 0x000ea20000000c00 */
[C---:B------:R-:W-:Y:S01]  /*1dc0*/  FFMA R109, R27.reuse, R59, R62 ;  /* 0x0000003b1b6d7223 */ /* 0x040fe2000000003e */
[C---:B------:R-:W-:Y:S01]  /*1dd0*/  FFMA R107, R27.reuse, R23, R60 ;  /* 0x000000171b6b7223 */ /* 0x040fe2000000003c */
[----:B------:R-:W-:Y:S01]  /*1de0*/  FFMA R88, R27, R55, R88 ;  /* 0x000000371b587223 */ /* 0x000fe20000000058 */
[C---:B------:R-:W-:Y:S01]  /*1df0*/  FFMA R47, R41.reuse, R21, R26 ;  /* 0x00000015292f7223 */ /* 0x040fe2000000001a */
[----:B------:R-:W-:Y:S01]  /*1e00*/  FFMA R61, R41, R29, R24 ;  /* 0x0000001d293d7223 */ /* 0x000fe20000000018 */
[C---:B------:R-:W-:Y:S01]  /*1e10*/  FFMA R60, R40.reuse, R56, R115 ;  /* 0x00000038283c7223 */ /* 0x040fe20000000073 */
[----:B------:R-:W3:Y:S01]  /*1e20*/  LDS.128 R24, [R13+0x8a0] ;  /* 0x0008a0000d187984 */ /* 0x000ee20000000c00 */
[----:B------:R-:W-:-:S02]  /*1e30*/  FFMA R40, R40, R52, R119 ;  /* 0x0000003428287223 */ /* 0x000fc40000000077 */
        /* <DEDUP_REMOVED lines=8> */
[C---:B-1----:R-:W-:Y:S01]  /*1ec0*/  FFMA R18, R32.reuse, R52, R18 ;  /* 0x0000003420127223 */ /* 0x042fe20000000012 */
        /* <DEDUP_REMOVED lines=17> */
[----:B------:R-:W1:Y:S01]  /*1fe0*/  LDS.128 R64, [R13+0x20] ;  /* 0x000020000d407984 */ /* 0x000e620000000c00 */
[C---:B--2---:R-:W-:Y:S01]  /*1ff0*/  FFMA R82, R36.reuse, R56, R82 ;  /* 0x0000003824527223 */ /* 0x044fe20000000052 */
[C---:B------:R-:W-:Y:S01]  /*2000*/  FFMA R84, R36.reuse, R52, R84 ;  /* 0x0000003424547223 */ /* 0x040fe20000000054 */
[C---:B------:R-:W-:Y:S01]  /*2010*/  FFMA R50, R36.reuse, R20, R50 ;  /* 0x0000001424327223 */ /* 0x040fe20000000032 */
[----:B------:R-:W-:Y:S01]  /*2020*/  FFMA R48, R36, R28, R48 ;  /* 0x0000001c24307223 */ /* 0x000fe20000000030 */
[C---:B------:R-:W-:Y:S01]  /*2030*/  FFMA R33, R37.reuse, R57, R82 ;  /* 0x0000003925217223 */ /* 0x040fe20000000052 */
[C---:B------:R-:W-:Y:S01]  /*2040*/  FFMA R41, R37.reuse, R53, R84 ;  /* 0x0000003525297223 */ /* 0x040fe20000000054 */
[C---:B------:R-:W-:Y:S01]  /*2050*/  FFMA R35, R37.reuse, R21, R50 ;  /* 0x0000001525237223 */ /* 0x040fe20000000032 */
[----:B---3--:R-:W-:Y:S01]  /*2060*/  FFMA R46, R24, R20, R46 ;  /* 0x00000014182e7223 */ /* 0x008fe2000000002e */
[----:B------:R-:W-:Y:S01]  /*2070*/  FFMA R37, R37, R29, R48 ;  /* 0x0000001d25257223 */ /* 0x000fe20000000030 */
[----:B------:R-:W-:Y:S01]  /*2080*/  FFMA R84, R38, R58, R33 ;  /* 0x0000003a26547223 */ /* 0x000fe20000000021 */
[C---:B------:R-:W-:Y:S01]  /*2090*/  FFMA R86, R24.reuse, R52, R86 ;  /* 0x0000003418567223 */ /* 0x040fe20000000056 */
[C---:B------:R-:W-:Y:S01]  /*20a0*/  FFMA R44, R24.reuse, R28, R44 ;  /* 0x0000001c182c7223 */ /* 0x040fe2000000002c */
[C---:B------:R-:W-:Y:S01]  /*20b0*/  FFMA R33, R25.reuse, R21, R46 ;  /* 0x0000001519217223 */ /* 0x040fe2000000002e */
        /* <DEDUP_REMOVED lines=12> */
[----:B------:R-:W-:Y:S01]  /*2180*/  FFMA R100, R38, R54, R41 ;  /* 0x0000003626647223 */ /* 0x000fe20000000029 */
[----:B------:R-:W-:Y:S01]  /*2190*/  LDS.128 R60, [R13+0x70] ;  /* 0x000070000d3c7984 */ /* 0x000fe20000000c00 */
[C---:B------:R-:W-:Y:S01]  /*21a0*/  FFMA R125, R27.reuse, R59, R26 ;  /* 0x0000003b1b7d7223 */ /* 0x040fe2000000001a */
[----:B------:R-:W-:Y:S01]  /*21b0*/  FFMA R121, R27, R31, R24 ;  /* 0x0000001f1b797223 */ /* 0x000fe20000000018 */
[C---:B------:R-:W-:Y:S01]  /*21c0*/  FFMA R84, R39.reuse, R59, R84 ;  /* 0x0000003b27547223 */ /* 0x040fe20000000054 */
[----:B------:R-:W2:Y:S01]  /*21d0*/  LDS.128 R44, [R15+0xf0] ;  /* 0x0000f0000f2c7984 */ /* 0x000ea20000000c00 */
[C---:B------:R-:W-:Y:S01]  /*21e0*/  FFMA R82, R39.reuse, R23, R82 ;  /* 0x0000001727527223 */ /* 0x040fe20000000052 */
[C---:B------:R-:W-:Y:S01]  /*21f0*/  FFMA R18, R39.reuse, R31, R18 ;  /* 0x0000001f27127223 */ /* 0x040fe20000000012 */
[----:B------:R-:W-:Y:S01]  /*2200*/  FFMA R100, R39, R55, R100 ;  /* 0x0000003727647223 */ /* 0x000fe20000000064 */
[----:B------:R-:W3:Y:S01]  /*2210*/  LDS.128 R40, [R15+0xb0] ;  /* 0x0000b0000f287984 */ /* 0x000ee20000000c00 */
[C---:B------:R-:W-:Y:S01]  /*2220*/  FFMA R26, R68.reuse, R20, R51 ;  /* 0x00000014441a7223 */ /* 0x040fe20000000033 */
[C---:B------:R-:W-:Y:S01]  /*2230*/  FFMA R24, R68.reuse, R28, R49 ;  /* 0x0000001c44187223 */ /* 0x040fe20000000031 */
[----:B------:R-:W-:Y:S01]  /*2240*/  FFMA R25, R69, R57, R48 ;  /* 0x0000003945197223 */ /* 0x000fe20000000030 */
[----:B------:R-:W4:Y:S01]  /*2250*/  LDS.128 R32, [R15+0x70] ;  /* 0x000070000f207984 */ /* 0x000f220000000c00 */
[----:B------:R-:W-:Y:S01]  /*2260*/  FFMA R76, R27, R55, R76 ;  /* 0x000000371b4c7223 */ /* 0x000fe2000000004c */
[C---:B------:R-:W-:Y:S01]  /*2270*/  FFMA R27, R69.reuse, R21, R26 ;  /* 0x00000015451b7223 */ /* 0x040fe2000000001a */
[C---:B------:R-:W-:Y:S01]  /*2280*/  FFMA R87, R69.reuse, R29, R24 ;  /* 0x0000001d45577223 */ /* 0x040fe20000000018 */
[----:B------:R-:W4:Y:S01]  /*2290*/  LDS.128 R36, [R15+0x30] ;  /* 0x000030000f247984 */ /* 0x000f220000000c00 */
[----:B------:R-:W-:Y:S01]  /*22a0*/  FFMA R68, R68, R52, R117 ;  /* 0x0000003444447223 */ /* 0x000fe20000000075 */
[C---:B------:R-:W-:Y:S01]  /*22b0*/  FFMA R26, R70.reuse, R22, R27 ;  /* 0x00000016461a7223 */ /* 0x040fe2000000001b */
[C---:B------:R-:W-:Y:S01]  /*22c0*/  FFMA R24, R70.reuse, R30, R87 ;  /* 0x0000001e46187223 */ /* 0x040fe20000000057 */
[----:B------:R-:W4:Y:S01]  /*22d0*/  LDS.128 R48, [R13+0xb0] ;  /* 0x0000b0000d307984 */ /* 0x000f220000000c00 */
[----:B------:R-:W-:Y:S01]  /*22e0*/  FFMA R69, R69, R53, R68 ;  /* 0x0000003545457223 */ /* 0x000fe20000000044 */
[----:B------:R-:W-:Y:S01]  /*22f0*/  FFMA R68, R70, R58, R25 ;  /* 0x0000003a46447223 */ /* 0x000fe20000000019 */
[C---:B------:R-:W-:Y:S01]  /*2300*/  FFMA R117, R71.reuse, R23, R26 ;  /* 0x0000001747757223 */ /* 0x040fe2000000001a */
[----:B------:R-:W-:Y:S01]  /*2310*/  FFMA R115, R71, R31, R24 ;  /* 0x0000001f47737223 */ /* 0x000fe20000000018 */
[C---:B-1----:R-:W-:Y:S01]  /*2320*/  FFMA R20, R64.reuse, R20, R73 ;  /* 0x0000001440147223 */ /* 0x042fe20000000049 */
[----:B------:R-:W1:Y:S01]  /*2330*/  LDS.128 R24, [R13+0xf0] ;  /* 0x0000f0000d187984 */ /* 0x000e620000000c00 */
[C---:B------:R-:W-:Y:S01]  /*2340*/  FFMA R56, R64.reuse, R56, R75 ;  /* 0x0000003840387223 */ /* 0x040fe2000000004b */
[C---:B------:R-:W-:Y:S01]  /*2350*/  FFMA R28, R64.reuse, R28, R77 ;  /* 0x0000001c401c7223 */ /* 0x040fe2000000004d */
[C---:B------:R-:W-:Y:S01]  /*2360*/  FFMA R21, R65.reuse, R21, R20 ;  /* 0x0000001541157223 */ /* 0x040fe20000000014 */
[----:B------:R-:W-:Y:S01]  /*2370*/  FFMA R52, R64, R52, R81 ;  /* 0x0000003440347223 */ /* 0x000fe20000000051 */
[C---:B------:R-:W-:Y:S01]  /*2380*/  FFMA R57, R65.reuse, R57, R56 ;  /* 0x0000003941397223 */ /* 0x040fe20000000038 */
[----:B------:R-:W-:Y:S01]  /*2390*/  FFMA R29, R65, R29, R28 ;  /* 0x0000001d411d7223 */ /* 0x000fe2000000001c */
[C---:B------:R-:W-:Y:S01]  /*23a0*/  FFMA R20, R66.reuse, R22, R21 ;  /* 0x0000001642147223 */ /* 0x040fe20000000015 */
[----:B------:R-:W-:Y:S01]  /*23b0*/  FFMA R119, R71, R59, R68 ;  /* 0x0000003b47777223 */ /* 0x000fe20000000044 */
[C---:B------:R-:W-:Y:S01]  /*23c0*/  FFMA R102, R66.reuse, R58, R57 ;  /* 0x0000003a42667223 */ /* 0x040fe20000000039 */
[C---:B------:R-:W-:Y:S01]  /*23d0*/  FFMA R104, R66.reuse, R30, R29 ;  /* 0x0000001e42687223 */ /* 0x040fe2000000001d */
[----:B------:R-:W-:Y:S01]  /*23e0*/  FFMA R20, R67, R23, R20 ;  /* 0x0000001743147223 */ /* 0x000fe20000000014 */
[----:B------:R-:W-:Y:S01]  /*23f0*/  FFMA R53, R65, R53, R52 ;  /* 0x0000003541357223 */ /* 0x000fe20000000034 */
[C---:B------:R-:W-:Y:S01]  /*2400*/  FFMA R102, R67.reuse, R59, R102 ;  /* 0x0000003b43667223 */ /* 0x040fe20000000066 */
[----:B------:R-:W-:Y:S01]  /*2410*/  FFMA R104, R67, R31, R104 ;  /* 0x0000001f43687223 */ /* 0x000fe20000000068 */
[----:B------:R-:W1:Y:S01]  /*2420*/  LDS.128 R56, [R13+0x830] ;  /* 0x000830000d387984 */ /* 0x000e620000000c00 */
[-C--:B------:R-:W-:Y:S01]  /*2430*/  FFMA R106, R66, R54.reuse, R53 ;  /* 0x00000036426a7223 */ /* 0x080fe20000000035 */
[----:B------:R-:W-:Y:S01]  /*2440*/  FFMA R86, R70, R54, R69 ;  /* 0x0000003646567223 */ /* 0x000fe20000000045 */
[----:B--2---:R-:W-:-:S02]  /*2450*/  FFMA R22, R60, R44, R19 ;  /* 0x0000002c3c167223 */ /* 0x004fc40000000013 */
[-C--:B------:R-:W-:Y:S01]  /*2460*/  FFMA R106, R67, R55.reuse, R106 ;  /* 0x00000037436a7223 */ /* 0x080fe2000000006a */
[----:B------:R-:W-:Y:S01]  /*2470*/  FFMA R86, R71, R55, R86 ;  /* 0x0000003747567223 */ /* 0x000fe20000000056 */
[C---:B---3--:R-:W-:Y:S01]  /*2480*/  FFMA R72, R60.reuse, R40, R72 ;  /* 0x000000283c487223 */ /* 0x048fe20000000048 */
[C---:B------:R-:W-:Y:S01]  /*2490*/  FFMA R23, R61.reuse, R45, R22 ;  /* 0x0000002d3d177223 */ /* 0x040fe20000000016 */
[----:B----4-:R-:W-:Y:S02]  /*24a0*/  FFMA R74, R60, R32, R74 ;  /* 0x000000203c4a7223 */ /* 0x010fe4000000004a */
[C---:B------:R-:W-:Y:S01]  /*24b0*/  FFMA R21, R61.reuse, R41, R72 ;  /* 0x000000293d157223 */ /* 0x040fe20000000048 */
[C---:B------:R-:W-:Y:S01]  /*24c0*/  FFMA R68, R62.reuse, R46, R23 ;  /* 0x0000002e3e447223 */ /* 0x040fe20000000017 */
[----:B------:R-:W-:Y:S02]  /*24d0*/  FFMA R19, R61, R33, R74 ;  /* 0x000000213d137223 */ /* 0x000fe4000000004a */
[----:B------:R-:W-:Y:S01]  /*24e0*/  FFMA R22, R62, R42, R21 ;  /* 0x0000002a3e167223 */ /* 0x000fe20000000015 */
[-C--:B------:R-:W-:Y:S01]  /*24f0*/  FFMA R90, R60, R36.reuse, R90 ;  /* 0x000000243c5a7223 */ /* 0x080fe2000000005a */
[C---:B------:R-:W-:Y:S01]  /*2500*/  FFMA R68, R63.reuse, R47, R68 ;  /* 0x0000002f3f447223 */ /* 0x040fe20000000044 */
[C---:B------:R-:W-:Y:S01]  /*2510*/  FFMA R30, R48.reuse, R36, R109 ;  /* 0x00000024301e7223 */ /* 0x040fe2000000006d */
[----:B------:R-:W-:Y:S01]  /*2520*/  FFMA R28, R48, R32, R107 ;  /* 0x00000020301c7223 */ /* 0x000fe2000000006b */
[----:B------:R-:W-:Y:S01]  /*2530*/  FFMA R70, R62, R34, R19 ;  /* 0x000000223e467223 */ /* 0x000fe20000000013 */
[----:B------:R-:W-:Y:S01]  /*2540*/  FFMA R19, R63, R43, R22 ;  /* 0x0000002b3f137223 */ /* 0x000fe20000000016 */
[C---:B------:R-:W-:Y:S01]  /*2550*/  FFMA R23, R49.reuse, R37, R30 ;  /* 0x0000002531177223 */ /* 0x040fe2000000001e */
[C---:B------:R-:W-:Y:S01]  /*2560*/  FFMA R53, R49.reuse, R33, R28 ;  /* 0x0000002131357223 */ /* 0x040fe2000000001c */
[C---:B------:R-:W-:Y:S01]  /*2570*/  FFMA R22, R48.reuse, R40, R105 ;  /* 0x0000002830167223 */ /* 0x040fe20000000069 */
[----:B------:R-:W2:Y:S01]  /*2580*/  LDS.128 R28, [R13+0x870] ;  /* 0x000870000d1c7984 */ /* 0x000ea20000000c00 */
[----:B------:R-:W-:Y:S01]  /*2590*/  FFMA R88, R48, R44, R88 ;  /* 0x0000002c30587223 */ /* 0x000fe20000000058 */
[----:B-1----:R-:W-:Y:S01]  /*25a0*/  FFMA R52, R24, R36, R103 ;  /* 0x0000002418347223 */ /* 0x002fe20000000067 */
[C---:B------:R-:W-:Y:S01]  /*25b0*/  FFMA R55, R49.reuse, R41, R22 ;  /* 0x0000002931377223 */ /* 0x040fe20000000016 */
[C---:B------:R-:W-:Y:S01]  /*25c0*/  FFMA R22, R50.reuse, R34, R53 ;  /* 0x0000002232167223 */ /* 0x040fe20000000035 */
[----:B------:R-:W-:Y:S01]  /*25d0*/  FFMA R49, R49, R45, R88 ;  /* 0x0000002d31317223 */ /* 0x000fe20000000058 */
[C---:B------:R-:W-:Y:S01]  /*25e0*/  FFMA R48, R50.reuse, R38, R23 ;  /* 0x0000002632307223 */ /* 0x040fe20000000017 */
[C---:B------:R-:W-:Y:S01]  /*25f0*/  FFMA R66, R50.reuse, R42, R55 ;  /* 0x0000002a32427223 */ /* 0x040fe20000000037 */
[----:B------:R-:W-:Y:S01]  /*2600*/  FFMA R23, R25, R37, R52 ;  /* 0x0000002519177223 */ /* 0x000fe20000000034 */
[----:B------:R-:W-:Y:S01]  /*2610*/  FFMA R50, R50, R46, R49 ;  /* 0x0000002e32327223 */ /* 0x000fe20000000031 */
[----:B------:R-:W1:Y:S01]  /*2620*/  LDS.128 R52, [R13+0x8b0] ;  /* 0x0008b0000d347984 */ /* 0x000e620000000c00 */
[C---:B------:R-:W-:Y:S01]  /*2630*/  FFMA R71, R51.reuse, R35, R22 ;  /* 0x0000002333477223 */ /* 0x040fe20000000016 */
[C---:B------:R-:W-:Y:S01]  /*2640*/  FFMA R22, R51.reuse, R39, R48 ;  /* 0x0000002733167223 */ /* 0x040fe20000000030 */
[C---:B------:R-:W-:Y:S01]  /*2650*/  FFMA R69, R51.reuse, R47, R50 ;  /* 0x0000002f33457223 */ /* 0x040fe20000000032 */
[C---:B------:R-:W-:Y:S01]  /*2660*/  FFMA R50, R24.reuse, R32, R101 ;  /* 0x0000002018327223 */ /* 0x040fe20000000065 */
[C---:B------:R-:W-:Y:S01]  /*2670*/  FFMA R48, R24.reuse, R40, R89 ;  /* 0x0000002818307223 */ /* 0x040fe20000000059 */
        /* <DEDUP_REMOVED lines=20> */
[-C--:B------:R-:W-:Y:S01]  /*27c0*/  FFMA R57, R57, R45.reuse, R56 ;  /* 0x0000002d39397223 */ /* 0x080fe20000000038 */
[C---:B------:R-:W-:Y:S01]  /*27d0*/  FFMA R24, R58.reuse, R34, R27 ;  /* 0x000000223a187223 */ /* 0x040fe2000000001b */
[C---:B------:R-:W-:Y:S01]  /*27e0*/  FFMA R64, R58.reuse, R42, R49 ;  /* 0x0000002a3a407223 */ /* 0x040fe20000000031 */
[----:B------:R-:W-:Y:S01]  /*27f0*/  FFMA R26, R58, R38, R25 ;  /* 0x000000263a1a7223 */ /* 0x000fe20000000019 */
[C---:B--2---:R-:W-:Y:S01]  /*2800*/  FFMA R100, R28.reuse, R44, R100 ;  /* 0x0000002c1c647223 */ /* 0x044fe20000000064 */
[C---:B------:R-:W-:Y:S01]  /*2810*/  FFMA R82, R28.reuse, R32, R82 ;  /* 0x000000201c527223 */ /* 0x040fe20000000052 */
[C---:B------:R-:W-:Y:S01]  /*2820*/  FFMA R18, R28.reuse, R40, R18 ;  /* 0x000000281c127223 */ /* 0x040fe20000000012 */
[----:B------:R-:W-:Y:S01]  /*2830*/  FFMA R84, R28, R36, R84 ;  /* 0x000000241c547223 */ /* 0x000fe20000000054 */
[-C--:B------:R-:W-:Y:S01]  /*2840*/  FFMA R58, R58, R46.reuse, R57 ;  /* 0x0000002e3a3a7223 */ /* 0x080fe20000000039 */
[C---:B------:R-:W-:Y:S01]  /*2850*/  FFMA R49, R29.reuse, R45, R100 ;  /* 0x0000002d1d317223 */ /* 0x040fe20000000064 */
[C---:B------:R-:W-:Y:S01]  /*2860*/  FFMA R25, R29.reuse, R33, R82 ;  /* 0x000000211d197223 */ /* 0x040fe20000000052 */
[C---:B------:R-:W-:Y:S01]  /*2870*/  FFMA R27, R29.reuse, R41, R18 ;  /* 0x000000291d1b7223 */ /* 0x040fe20000000012 */
[----:B------:R-:W-:Y:S01]  /*2880*/  FFMA R29, R29, R37, R84 ;  /* 0x000000251d1d7223 */ /* 0x000fe20000000054 */
[C---:B------:R-:W-:Y:S01]  /*2890*/  FFMA R87, R59.reuse, R47, R58 ;  /* 0x0000002f3b577223 */ /* 0x040fe2000000003a */
[C---:B------:R-:W-:Y:S01]  /*28a0*/  FFMA R56, R30.reuse, R46, R49 ;  /* 0x0000002e1e387223 */ /* 0x040fe20000000031 */
[C---:B------:R-:W-:Y:S01]  /*28b0*/  FFMA R58, R30.reuse, R34, R25 ;  /* 0x000000221e3a7223 */ /* 0x040fe20000000019 */
[C---:B------:R-:W-:Y:S01]  /*28c0*/  FFMA R18, R30.reuse, R42, R27 ;  /* 0x0000002a1e127223 */ /* 0x040fe2000000001b */
[----:B------:R-:W-:Y:S01]  /*28d0*/  FFMA R30, R30, R38, R29 ;  /* 0x000000261e1e7223 */ /* 0x000fe2000000001d */
[----:B------:R-:W2:Y:S01]  /*28e0*/  LDS.128 R48, [R13+0x8f0] ;  /* 0x0008f0000d307984 */ /* 0x000ea20000000c00 */
[-C--:B------:R-:W-:Y:S01]  /*28f0*/  FFMA R73, R59, R35.reuse, R24 ;  /* 0x000000233b497223 */ /* 0x080fe20000000018 */
[C---:B------:R-:W-:Y:S01]  /*2900*/  FFMA R58, R31.reuse, R35, R58 ;  /* 0x000000231f3a7223 */ /* 0x040fe2000000003a */
[C---:B------:R-:W-:Y:S01]  /*2910*/  FFMA R65, R31.reuse, R43, R18 ;  /* 0x0000002b1f417223 */ /* 0x040fe20000000012 */
[C---:B------:R-:W-:Y:S01]  /*2920*/  FFMA R25, R31.reuse, R39, R30 ;  /* 0x000000271f197223 */ /* 0x040fe2000000001e */
[----:B------:R-:W-:Y:S01]  /*2930*/  FFMA R56, R31, R47, R56 ;  /* 0x0000002f1f387223 */ /* 0x000fe20000000038 */
[C---:B------:R-:W-:Y:S01]  /*2940*/  FFMA R24, R59.reuse, R39, R26 ;  /* 0x000000273b187223 */ /* 0x040fe2000000001a */
[----:B------:R-:W3:Y:S01]  /*2950*/  LDS.128 R28, [R13+0x30] ;  /* 0x000030000d1c7984 */ /* 0x000ee20000000c00 */
[C---:B-1----:R-:W-:Y:S01]  /*2960*/  FFMA R26, R52.reuse, R36, R125 ;  /* 0x00000024341a7223 */ /* 0x042fe2000000007d */
        /* <DEDUP_REMOVED lines=8> */
[----:B------:R-:W-:Y:S01]  /*29f0*/  MOV R52, R2 ;  /* 0x0000000200347202 */ /* 0x000fe20000000f00 */
        /* <DEDUP_REMOVED lines=8> */
[----:B------:R-:W-:Y:S01]  /*2a80*/  MOV R54, R14 ;  /* 0x0000000e00367202 */ /* 0x000fe20000000f00 */
[----:B------:R-:W-:Y:S06]  /*2a90*/  BAR.SYNC 0x0 ;  /* 0x0000000000007b1d */ /* 0x000fec0000000000 */
[----:B------:R-:W-:Y:S01]  /*2aa0*/  MOV R55, R17 ;  /* 0x0000001100377202 */ /* 0x000fe20000000f00 */
[----:B------:R-:W-:Y:S01]  /*2ab0*/  @!PT LDS RZ, [RZ] ;  /* 0x00000000fffff984 */ /* 0x000fe20000000800 */
[----:B------:R-:W-:Y:S01]  /*2ac0*/  @!PT LDS RZ, [RZ] ;  /* 0x00000000fffff984 */ /* 0x000fe20000000800 */
[----:B------:R-:W-:Y:S01]  /*2ad0*/  @!PT LDS RZ, [RZ] ;  /* 0x00000000fffff984 */ /* 0x000fe20000000800 */
[----:B------:R1:W-:Y:S01]  /*2ae0*/  LDGSTS.E.BYPASS.128 [R16], [R6.64], !P0 ;  /* 0x0000000006107fae */ /* 0x0003e2000c101c44 */
[----:B------:R-:W-:Y:S01]  /*2af0*/  MOV R53, R3 ;  /* 0x0000000300357202 */ /* 0x000fe20000000f00 */
[----:B------:R-:W-:Y:S01]  /*2b00*/  FFMA R61, R61, R37, R90 ;  /* 0x000000253d3d7223 */ /* 0x000fe2000000005a */
[----:B------:R-:W-:Y:S01]  /*2b10*/  IADD3 R2, P1, R52, 0x40, RZ ;  /* 0x0000004034027810 */ /* 0x000fe20007f3e0ff */
[----:B------:R4:W-:Y:S01]  /*2b20*/  LDGSTS.E.BYPASS.128 [R4], [R54.64], !P0 ;  /* 0x0000000036047fae */ /* 0x0009e2000c101c44 */
[C---:B------:R-:W-:Y:S01]  /*2b30*/  FFMA R70, R63.reuse, R35, R70 ;  /* 0x000000233f467223 */ /* 0x040fe20000000046 */
[----:B------:R-:W-:Y:S01]  /*2b40*/  FFMA R62, R62, R38, R61 ;  /* 0x000000263e3e7223 */ /* 0x000fe2000000003d */
[C---:B--2---:R-:W-:Y:S01]  /*2b50*/  FFMA R18, R48.reuse, R40, R115 ;  /* 0x0000002830127223 */ /* 0x044fe20000000073 */
[----:B------:R-:W0:Y:S01]  /*2b60*/  LDGDEPBAR ;  /* 0x00000000000079af */ /* 0x000e220000000000 */
[C---:B------:R-:W-:Y:S01]  /*2b70*/  FFMA R60, R48.reuse, R32, R117 ;  /* 0x00000020303c7223 */ /* 0x040fe20000000075 */
[----:B------:R-:W-:Y:S01]  /*2b80*/  FFMA R21, R63, R39, R62 ;  /* 0x000000273f157223 */ /* 0x000fe2000000003e */
[C---:B------:R-:W-:Y:S01]  /*2b90*/  FFMA R62, R48.reuse, R36, R119 ;  /* 0x00000024303e7223 */ /* 0x040fe20000000077 */
[----:B------:R2:W-:Y:S01]  /*2ba0*/  LDGSTS.E.BYPASS.128 [R16+0x1000], [R52.64], !P0 ;  /* 0x0100000034107fae */ /* 0x0005e2000c101c44 */
[-C--:B------:R-:W-:Y:S01]  /*2bb0*/  FFMA R86, R48, R44.reuse, R86 ;  /* 0x0000002c30567223 */ /* 0x080fe20000000056 */
[C---:B---3--:R-:W-:Y:S01]  /*2bc0*/  FFMA R106, R28.reuse, R44, R106 ;  /* 0x0000002c1c6a7223 */ /* 0x048fe2000000006a */
[C---:B------:R-:W-:Y:S01]  /*2bd0*/  FFMA R104, R28.reuse, R40, R104 ;  /* 0x000000281c687223 */ /* 0x040fe20000000068 */
[----:B------:R2:W-:Y:S01]  /*2be0*/  LDGSTS.E.BYPASS.128 [R4+0x1000], [R52.64], !P0 ;  /* 0x0100000034047fae */ /* 0x0005e2000c101c44 */
[C---:B----4-:R-:W-:Y:S01]  /*2bf0*/  FFMA R55, R49.reuse, R41, R18 ;  /* 0x0000002931377223 */ /* 0x050fe20000000012 */
[C---:B------:R-:W-:Y:S01]  /*2c00*/  FFMA R20, R28.reuse, R32, R20 ;  /* 0x000000201c147223 */ /* 0x040fe20000000014 */
[----:B------:R-:W-:Y:S01]  /*2c10*/  FFMA R102, R28, R36, R102 ;  /* 0x000000241c667223 */ /* 0x000fe20000000066 */
[----:B------:R-:W0:Y:S01]  /*2c20*/  LDGDEPBAR ;  /* 0x00000000000079af */ /* 0x000e220000000000 */
        /* <DEDUP_REMOVED lines=8> */
[C---:B------:R-:W-:Y:S01]  /*2cb0*/  FFMA R48, R50.reuse, R34, R61 ;  /* 0x0000002232307223 */ /* 0x040fe2000000003d */
[C---:B--2---:R-:W-:Y:S01]  /*2cc0*/  FFMA R52, R50.reuse, R38, R27 ;  /* 0x0000002632347223 */ /* 0x044fe2000000001b */
[----:B------:R-:W-:Y:S01]  /*2cd0*/  IADD3.X R3, RZ, R53, RZ, P1, !PT ;  /* 0x00000035ff037210 */ /* 0x000fe20000ffe4ff */
[----:B------:R-:W-:Y:S01]  /*2ce0*/  FFMA R50, R50, R46, R49 ;  /* 0x0000002e32327223 */ /* 0x000fe20000000031 */
[C---:B------:R-:W-:Y:S01]  /*2cf0*/  FFMA R77, R51.reuse, R43, R18 ;  /* 0x0000002b334d7223 */ /* 0x040fe20000000012 */
[C---:B------:R-:W-:Y:S01]  /*2d00*/  FFMA R34, R30.reuse, R34, R33 ;  /* 0x000000221e227223 */ /* 0x040fe20000000021 */
[C---:B------:R-:W-:Y:S01]  /*2d10*/  FFMA R46, R30.reuse, R46, R45 ;  /* 0x0000002e1e2e7223 */ /* 0x040fe2000000002d */
[C---:B------:R-:W-:Y:S01]  /*2d20*/  FFMA R18, R30.reuse, R42, R41 ;  /* 0x0000002a1e127223 */ /* 0x040fe20000000029 */
[----:B------:R-:W-:Y:S01]  /*2d30*/  FFMA R20, R30, R38, R29 ;  /* 0x000000261e147223 */ /* 0x000fe2000000001d */
[----:B-1----:R-:W-:Y:S01]  /*2d40*/  IADD3 R6, P2, R6, 0x40, RZ ;  /* 0x0000004006067810 */ /* 0x002fe20007f5e0ff */
[C---:B------:R-:W-:Y:S01]  /*2d50*/  FFMA R81, R51.reuse, R35, R48 ;  /* 0x0000002333517223 */ /* 0x040fe20000000030 */
[----:B------:R-:W-:Y:S01]  /*2d60*/  IADD3 R14, P1, R14, 0x40, RZ ;  /* 0x000000400e0e7810 */ /* 0x000fe20007f3e0ff */
[C---:B------:R-:W-:Y:S01]  /*2d70*/  FFMA R27, R51.reuse, R39, R52 ;  /* 0x00000027331b7223 */ /* 0x040fe20000000034 */
[----:B------:R-:W-:Y:S01]  /*2d80*/  FFMA R83, R51, R47, R50 ;  /* 0x0000002f33537223 */ /* 0x000fe20000000032 */
[----:B------:R-:W-:Y:S01]  /*2d90*/  FFMA R85, R31, R35, R34 ;  /* 0x000000231f557223 */ /* 0x000fe20000000022 */
[----:B------:R-:W-:-:S04]  /*2da0*/  DEPBAR.LE SB0, 0x0 ;  /* 0x000080000000791a */ /* 0x000fc80000000000 */
[C---:B------:R-:W-:Y:S01]  /*2db0*/  FFMA R20, R31.reuse, R39, R20 ;  /* 0x000000271f147223 */ /* 0x040fe20000000014 */
[C---:B------:R-:W-:Y:S01]  /*2dc0*/  FFMA R18, R31.reuse, R43, R18 ;  /* 0x0000002b1f127223 */ /* 0x040fe20000000012 */
[----:B------:R-:W-:Y:S01]  /*2dd0*/  FFMA R91, R31, R47, R46 ;  /* 0x0000002f1f5b7223 */ /* 0x000fe2000000002e */
[----:B------:R-:W-:Y:S02]  /*2de0*/  IADD3.X R7, RZ, R7, RZ, P2, !PT ;  /* 0x00000007ff077210 */ /* 0x000fe400017fe4ff */
[----:B------:R-:W-:Y:S01]  /*2df0*/  IADD3.X R17, RZ, R17, RZ, P1, !PT ;  /* 0x00000011ff117210 */ /* 0x000fe20000ffe4ff */
[----:B------:R-:W-:Y:S06]  /*2e00*/  BAR.SYNC 0x0 ;  /* 0x0000000000007b1d */ /* 0x000fec0000000000 */
[----:B------:R-:W-:Y:S01]  /*2e10*/  @P0 CALL.REL.NOINC `(.L_x_0) ;  /* 0x0000001000000944 */ /* 0x000fe20003c00000 */
[----:B------:R-:W-:Y:S05]  /*2e20*/  BRA `(.L_x_1) ;  /* 0xffffdb6000007947 */ /* 0x000fea000383ffff */
.L_x_0:
[----:B------:R-:W-:Y:S01]  /*2e30*/  SHF.R.S32.HI R3, RZ, 0x1f, R0 ;  /* 0x0000001fff037819 */ /* 0x000fe20000011400 */
[----:B------:R-:W-:-:S04]  /*2e40*/  DEPBAR.LE SB0, 0x0 ;  /* 0x000080000000791a */ /* 0x000fc80000000000 */
[----:B------:R-:W-:Y:S06]  /*2e50*/  BAR.SYNC 0x0 ;  /* 0x0000000000007b1d */ /* 0x000fec0000000000 */
[----:B------:R-:W-:Y:S02]  /*2e60*/  LEA R28, P0, R0, c[0x0][0x170], 0x2 ;  /* 0x00005c00001c7a11 */ /* 0x000fe400078010ff */
[----:B------:R-:W-:Y:S02]  /*2e70*/  LEA R6, P1, R80, c[0x0][0x178], 0x2 ;  /* 0x00005e0050067a11 */ /* 0x000fe400078210ff */
[----:B------:R-:W-:-:S02]  /*2e80*/  LEA.HI.X R29, R0, c[0x0][0x174], R3, 0x2, P0 ;  /* 0x00005d00001d7a11 */ /* 0x000fc400000f1403 */
[----:B------:R-:W-:Y:S02]  /*2e90*/  IADD3.X R7, RZ, c[0x0][0x17c], RZ, P1, !PT ;  /* 0x00005f00ff077a10 */ /* 0x000fe40000ffe4ff */
[----:B------:R-:W-:Y:S01]  /*2ea0*/  IADD3 R0, P0, R9, c[0x0][0x178], RZ ;  /* 0x00005e0009007a10 */ /* 0x000fe20007f1e0ff */
[----:B------:R-:W-:Y:S01]  /*2eb0*/  @!PT LDS RZ, [RZ] ;  /* 0x00000000fffff984 */ /* 0x000fe20000000800 */
[----:B------:R-:W-:Y:S01]  /*2ec0*/  @!PT LDS RZ, [RZ] ;  /* 0x00000000fffff984 */ /* 0x000fe20000000800 */
[----:B------:R-:W-:Y:S01]  /*2ed0*/  @!PT LDS RZ, [RZ] ;  /* 0x00000000fffff984 */ /* 0x000fe20000000800 */
[----:B------:R1:W-:Y:S01]  /*2ee0*/  LDGSTS.E.BYPASS.128 [R16], [R28.64] ;  /* 0x000000001c107fae */ /* 0x0003e2000b901c44 */
[----:B------:R-:W-:Y:S02]  /*2ef0*/  IADD3 R2, P1, R11, c[0x0][0x170], RZ ;  /* 0x00005c000b027a10 */ /* 0x000fe40007f3e0ff */
[----:B------:R-:W-:Y:S01]  /*2f00*/  IADD3 R12, P2, R12, c[0x0][0x170], RZ ;  /* 0x00005c000c0c7a10 */ /* 0x000fe20007f5e0ff */
[----:B------:R1:W-:Y:S01]  /*2f10*/  LDGSTS.E.BYPASS.128 [R4], [R98.64] ;  /* 0x0000000062047fae */ /* 0x0003e2000b901c44 */
[----:B------:R-:W-:Y:S02]  /*2f20*/  LOP3.LUT R17, R78, 0x3, RZ, 0xc0, !PT ;  /* 0x000000034e117812 */ /* 0x000fe400078ec0ff */
[----:B------:R-:W-:Y:S01]  /*2f30*/  IADD3.X R3, R97, c[0x0][0x17c], RZ, P0, !PT ;  /* 0x00005f0061037a10 */ /* 0x000fe200007fe4ff */
[----:B------:R-:W0:Y:S01]  /*2f40*/  LDGDEPBAR ;  /* 0x00000000000079af */ /* 0x000e220000000000 */
[----:B------:R-:W-:-:S02]  /*2f50*/  IADD3.X R9, R95, c[0x0][0x174], RZ, P1, !PT ;  /* 0x00005d005f097a10 */ /* 0x000fc40000ffe4ff */
[----:B------:R-:W-:Y:S01]  /*2f60*/  IADD3.X R11, R93, c[0x0][0x174], RZ, P2, !PT ;  /* 0x00005d005d0b7a10 */ /* 0x000fe200017fe4ff */
[----:B------:R2:W-:Y:S01]  /*2f70*/  LDGSTS.E.BYPASS.128 [R16+0x1000], [R6.64] ;  /* 0x0100000006107fae */ /* 0x0005e2000b901c44 */
[----:B------:R-:W-:Y:S02]  /*2f80*/  MOV R8, RZ ;  /* 0x000000ff00087202 */ /* 0x000fe40000000f00 */
[----:B------:R-:W-:Y:S01]  /*2f90*/  LOP3.LUT R14, R17, 0x4, R78, 0xf8, !PT ;  /* 0x00000004110e7812 */ /* 0x000fe200078ef84e */
[----:B------:R2:W-:Y:S04]  /*2fa0*/  LDGSTS.E.BYPASS.128 [R4+0x1000], [R6.64] ;  /* 0x0100000006047fae */ /* 0x0005e8000b901c44 */
[----:B------:R-:W0:Y:S01]  /*2fb0*/  LDGDEPBAR ;  /* 0x00000000000079af */ /* 0x000e220000000000 */
[----:B--2---:R-:W-:-:S02]  /*2fc0*/  LOP3.LUT R6, R10, 0x1, RZ, 0xfc, !PT ;  /* 0x000000010a067812 */ /* 0x004fc400078efcff */
[----:B------:R-:W-:Y:S01]  /*2fd0*/  LOP3.LUT R7, R10, 0x3, RZ, 0xfc, !PT ;  /* 0x000000030a077812 */ /* 0x000fe200078efcff */
[----:B------:R-:W-:-:S04]  /*2fe0*/  DEPBAR.LE SB0, 0x0 ;  /* 0x000080000000791a */ /* 0x000fc80000000000 */
[----:B-1----:R-:W-:Y:S06]  /*2ff0*/  BAR.SYNC 0x0 ;  /* 0x0000000000007b1d */ /* 0x002fec0000000000 */
.L_x_3:
        /* <DEDUP_REMOVED lines=9> */
[----:B-1----:R-:W-:-:S04]  /*3090*/  FFMA R60, R28, R36, R19 ;  /* 0x000000241c3c7223 */ /* 0x002fc80000000013 */
[C---:B------:R-:W-:Y:S01]  /*30a0*/  FFMA R19, R29.reuse, R37, R60 ;  /* 0x000000251d137223 */ /* 0x040fe2000000003c */
[C---:B--2---:R-:W-:Y:S01]  /*30b0*/  FFMA R68, R28.reuse, R40, R68 ;  /* 0x000000281c447223 */ /* 0x044fe20000000044 */
[----:B------:R-:W1:Y:S01]  /*30c0*/  LDS.128 R60, [R13+0x800] ;  /* 0x000800000d3c7984 */ /* 0x000e620000000c00 */
[C---:B---3--:R-:W-:Y:S01]  /*30d0*/  FFMA R70, R28.reuse, R32, R70 ;  /* 0x000000201c467223 */ /* 0x048fe20000000046 */
[----:B----4-:R-:W-:Y:S01]  /*30e0*/  FFMA R28, R28, R44, R21 ;  /* 0x0000002c1c1c7223 */ /* 0x010fe20000000015 */
[C---:B------:R-:W-:Y:S02]  /*30f0*/  FFMA R21, R29.reuse, R41, R68 ;  /* 0x000000291d157223 */ /* 0x040fe40000000044 */
[C---:B------:R-:W-:Y:S01]  /*3100*/  FFMA R17, R29.reuse, R33, R70 ;  /* 0x000000211d117223 */ /* 0x040fe20000000046 */
[C---:B------:R-:W-:Y:S01]  /*3110*/  FFMA R68, R30.reuse, R38, R19 ;  /* 0x000000261e447223 */ /* 0x040fe20000000013 */
        /* <DEDUP_REMOVED lines=16> */
[----:B------:R-:W-:Y:S01]  /*3220*/  FFMA R95, R31, R47, R30 ;  /* 0x0000002f1f5f7223 */ /* 0x000fe2000000001e */
[C---:B------:R-:W-:Y:S01]  /*3230*/  FFMA R48, R50.reuse, R34, R69 ;  /* 0x0000002232307223 */ /* 0x040fe20000000045 */
[C---:B------:R-:W-:Y:S01]  /*3240*/  FFMA R97, R51.reuse, R39, R22 ;  /* 0x0000002733617223 */ /* 0x040fe20000000016 */
[----:B------:R-:W2:Y:S01]  /*3250*/  LDS.128 R28, [R13+0x840] ;  /* 0x000840000d1c7984 */ /* 0x000ea20000000c00 */
[----:B------:R-:W-:Y:S01]  /*3260*/  FFMA R66, R50, R46, R21 ;  /* 0x0000002e32427223 */ /* 0x000fe20000000015 */
[----:B------:R-:W-:Y:S01]  /*3270*/  FFMA R22, R52, R36, R67 ;  /* 0x0000002434167223 */ /* 0x000fe20000000043 */
[----:B------:R-:W-:Y:S01]  /*3280*/  FFMA R50, R50, R42, R49 ;  /* 0x0000002a32327223 */ /* 0x000fe20000000031 */
        /* <DEDUP_REMOVED lines=12> */
[----:B------:R-:W-:Y:S01]  /*3350*/  FFMA R101, R51, R47, R66 ;  /* 0x0000002f33657223 */ /* 0x000fe20000000042 */
[----:B-1----:R-:W-:Y:S01]  /*3360*/  FFMA R22, R60, R40, R87 ;  /* 0x000000283c167223 */ /* 0x002fe20000000057 */
[----:B------:R-:W1:Y:S01]  /*3370*/  LDS.128 R48, [R13+0x880] ;  /* 0x000880000d307984 */ /* 0x000e620000000c00 */
[C---:B------:R-:W-:Y:S01]  /*3380*/  FFMA R66, R54.reuse, R46, R21 ;  /* 0x0000002e36427223 */ /* 0x040fe20000000015 */
        /* <DEDUP_REMOVED lines=10> */
[----:B------:R-:W3:Y:S01]  /*3430*/  LDS.128 R52, [R13+0x8c0] ;  /* 0x0008c0000d347984 */ /* 0x000ee20000000c00 */
        /* <DEDUP_REMOVED lines=9> */
[C---:B--2---:R-:W-:Y:S01]  /*34d0*/  FFMA R56, R28.reuse, R40, R56 ;  /* 0x000000281c387223 */ /* 0x044fe20000000038 */
[----:B------:R-:W-:Y:S01]  /*34e0*/  FFMA R111, R63, R39, R62 ;  /* 0x000000273f6f7223 */ /* 0x000fe2000000003e */
[C---:B------:R-:W-:Y:S01]  /*34f0*/  FFMA R22, R28.reuse, R44, R25 ;  /* 0x0000002c1c167223 */ /* 0x040fe20000000019 */
[----:B------:R-:W2:Y:S01]  /*3500*/  LDS.128 R60, [R13] ;  /* 0x000000000d3c7984 */ /* 0x000ea20000000c00 */
        /* <DEDUP_REMOVED lines=16> */
[----:B------:R-:W1:Y:S01]  /*3610*/  LDS.128 R28, [R13+0x50] ;  /* 0x000050000d1c7984 */ /* 0x000e620000000c00 */
[C---:B------:R-:W-:Y:S01]  /*3620*/  FFMA R76, R48.reuse, R36, R76 ;  /* 0x00000024304c7223 */ /* 0x040fe2000000004c */
[----:B------:R-:W-:Y:S01]  /*3630*/  FFMA R26, R48, R44, R26 ;  /* 0x0000002c301a7223 */ /* 0x000fe2000000001a */
[C---:B------:R-:W-:Y:S01]  /*3640*/  FFMA R21, R49.reuse, R33, R24 ;  /* 0x0000002131157223 */ /* 0x040fe20000000018 */
[----:B------:R-:W4:Y:S01]  /*3650*/  LDS.128 R56, [R15+0x50] ;  /* 0x000050000f387984 */ /* 0x000f220000000c00 */
[C---:B------:R-:W-:Y:S01]  /*3660*/  FFMA R25, R49.reuse, R41, R22 ;  /* 0x0000002931197223 */ /* 0x040fe20000000016 */
[C---:B------:R-:W-:Y:S01]  /*3670*/  FFMA R23, R49.reuse, R37, R76 ;  /* 0x0000002531177223 */ /* 0x040fe2000000004c */
[----:B------:R-:W-:Y:S01]  /*3680*/  FFMA R49, R49, R45, R26 ;  /* 0x0000002d31317223 */ /* 0x000fe2000000001a */
[----:B------:R-:W4:Y:S01]  /*3690*/  LDS.128 R64, [R15+0x90] ;  /* 0x000090000f407984 */ /* 0x000f220000000c00 */
[----:B------:R-:W-:Y:S01]  /*36a0*/  FFMA R22, R50, R34, R21 ;  /* 0x0000002232167223 */ /* 0x000fe20000000015 */
[C---:B---3--:R-:W-:Y:S01]  /*36b0*/  FFMA R26, R52.reuse, R44, R27 ;  /* 0x0000002c341a7223 */ /* 0x048fe2000000001b */
[----:B------:R-:W-:Y:S01]  /*36c0*/  FFMA R24, R52, R32, R81 ;  /* 0x0000002034187223 */ /* 0x000fe20000000051 */
[----:B------:R-:W3:Y:S01]  /*36d0*/  LDS.128 R72, [R15+0x10] ;  /* 0x000010000f487984 */ /* 0x000ee20000000c00 */
[C---:B------:R-:W-:Y:S01]  /*36e0*/  FFMA R48, R50.reuse, R38, R23 ;  /* 0x0000002632307223 */ /* 0x040fe20000000017 */
[----:B------:R-:W-:Y:S01]  /*36f0*/  FFMA R76, R50, R42, R25 ;  /* 0x0000002a324c7223 */ /* 0x000fe20000000019 */
[----:B------:R-:W-:Y:S01]  /*3700*/  FFMA R125, R51, R35, R22 ;  /* 0x00000023337d7223 */ /* 0x000fe20000000016 */
[C---:B------:R-:W-:Y:S01]  /*3710*/  FFMA R21, R53.reuse, R45, R26 ;  /* 0x0000002d35157223 */ /* 0x040fe2000000001a */
[C---:B------:R-:W-:Y:S01]  /*3720*/  FFMA R23, R53.reuse, R33, R24 ;  /* 0x0000002135177223 */ /* 0x040fe20000000018 */
[----:B------:R-:W-:Y:S01]  /*3730*/  FFMA R22, R52, R36, R77 ;  /* 0x0000002434167223 */ /* 0x000fe2000000004d */
[----:B------:R-:W3:Y:S01]  /*3740*/  LDS.128 R24, [R13+0x90] ;  /* 0x000090000d187984 */ /* 0x000ee20000000c00 */
[----:B------:R-:W-:Y:S01]  /*3750*/  FFMA R50, R50, R46, R49 ;  /* 0x0000002e32327223 */ /* 0x000fe20000000031 */
[----:B------:R-:W-:Y:S01]  /*3760*/  FFMA R52, R52, R40, R83 ;  /* 0x0000002834347223 */ /* 0x000fe20000000053 */
[C---:B------:R-:W-:Y:S01]  /*3770*/  FFMA R49, R53.reuse, R37, R22 ;  /* 0x0000002535317223 */ /* 0x040fe20000000016 */
[----:B--2---:R-:W-:Y:S01]  /*3780*/  FFMA R20, R60, R44, R20 ;  /* 0x0000002c3c147223 */ /* 0x004fe20000000014 */
[C---:B------:R-:W-:Y:S01]  /*3790*/  FFMA R80, R54.reuse, R46, R21 ;  /* 0x0000002e36507223 */ /* 0x040fe20000000015 */
[----:B------:R-:W-:Y:S01]  /*37a0*/  FFMA R53, R53, R41, R52 ;  /* 0x0000002935357223 */ /* 0x000fe20000000034 */
[C---:B------:R-:W-:Y:S01]  /*37b0*/  FFMA R22, R54.reuse, R38, R49 ;  /* 0x0000002636167223 */ /* 0x040fe20000000031 */
[----:B------:R-:W-:Y:S01]  /*37c0*/  FFMA R52, R54, R34, R23 ;  /* 0x0000002236347223 */ /* 0x000fe20000000017 */
[C---:B------:R-:W-:Y:S01]  /*37d0*/  FFMA R32, R60.reuse, R32, R85 ;  /* 0x000000203c207223 */ /* 0x040fe20000000055 */
[----:B------:R-:W-:Y:S01]  /*37e0*/  FFMA R45, R61, R45, R20 ;  /* 0x0000002d3d2d7223 */ /* 0x000fe20000000014 */
[----:B------:R-:W-:Y:S01]  /*37f0*/  FFMA R77, R55, R39, R22 ;  /* 0x00000027374d7223 */ /* 0x000fe20000000016 */
[----:B------:R-:W-:Y:S01]  /*3800*/  FFMA R18, R60, R36, R18 ;  /* 0x000000243c127223 */ /* 0x000fe20000000012 */
[----:B------:R-:W2:Y:S01]  /*3810*/  LDS.128 R20, [R13+0xd0] ;  /* 0x0000d0000d147984 */ /* 0x000ea20000000c00 */
[----:B------:R-:W-:Y:S01]  /*3820*/  FFMA R33, R61, R33, R32 ;  /* 0x000000213d217223 */ /* 0x000fe20000000020 */
[----:B------:R-:W-:Y:S01]  /*3830*/  FFMA R50, R51, R47, R50 ;  /* 0x0000002f33327223 */ /* 0x000fe20000000032 */
[----:B------:R-:W-:Y:S01]  /*3840*/  FFMA R37, R61, R37, R18 ;  /* 0x000000253d257223 */ /* 0x000fe20000000012 */
[C---:B------:R-:W-:Y:S01]  /*3850*/  FFMA R48, R51.reuse, R39, R48 ;  /* 0x0000002733307223 */ /* 0x040fe20000000030 */
[C---:B------:R-:W-:Y:S01]  /*3860*/  FFMA R34, R62.reuse, R34, R33 ;  /* 0x000000223e227223 */ /* 0x040fe20000000021 */
[----:B------:R-:W-:Y:S01]  /*3870*/  FFMA R76, R51, R43, R76 ;  /* 0x0000002b334c7223 */ /* 0x000fe2000000004c */
[----:B------:R-:W-:Y:S01]  /*3880*/  FFMA R38, R62, R38, R37 ;  /* 0x000000263e267223 */ /* 0x000fe20000000025 */
[----:B-1----:R-:W-:Y:S01]  /*3890*/  FFMA R32, R28, R68, R93 ;  /* 0x000000441c207223 */ /* 0x002fe2000000005d */
[-C--:B------:R-:W-:Y:S01]  /*38a0*/  FFMA R83, R63, R35.reuse, R34 ;  /* 0x000000233f537223 */ /* 0x080fe20000000022 */
[----:B------:R-:W-:Y:S01]  /*38b0*/  FFMA R51, R55, R35, R52 ;  /* 0x0000002337337223 */ /* 0x000fe20000000034 */
[----:B------:R-:W-:Y:S01]  /*38c0*/  FFMA R40, R60, R40, R91 ;  /* 0x000000283c287223 */ /* 0x000fe2000000005b */
[C---:B----4-:R-:W-:Y:S01]  /*38d0*/  FFMA R36, R28.reuse, R56, R17 ;  /* 0x000000381c247223 */ /* 0x050fe20000000011 */
[----:B------:R-:W-:Y:S01]  /*38e0*/  FFMA R37, R29, R69, R32 ;  /* 0x000000451d257223 */ /* 0x000fe20000000020 */
[----:B------:R-:W-:Y:S01]  /*38f0*/  FFMA R91, R63, R39, R38 ;  /* 0x000000273f5b7223 */ /* 0x000fe20000000026 */
[----:B------:R-:W-:Y:S01]  /*3900*/  FFMA R41, R61, R41, R40 ;  /* 0x000000293d297223 */ /* 0x000fe20000000028 */
[----:B------:R-:W-:Y:S01]  /*3910*/  FFMA R34, R28, R64, R19 ;  /* 0x000000401c227223 */ /* 0x000fe20000000013 */
[C---:B------:R-:W-:Y:S01]  /*3920*/  FFMA R17, R29.reuse, R57, R36 ;  /* 0x000000391d117223 */ /* 0x040fe20000000024 */
[-C--:B------:R-:W-:Y:S01]  /*3930*/  FFMA R54, R54, R42.reuse, R53 ;  /* 0x0000002a36367223 */ /* 0x080fe20000000035 */
[----:B------:R-:W-:Y:S01]  /*3940*/  FFMA R18, R62, R42, R41 ;  /* 0x0000002a3e127223 */ /* 0x000fe20000000029 */
[----:B---3--:R-:W-:Y:S01]  /*3950*/  FFMA R28, R28, R72, R95 ;  /* 0x000000481c1c7223 */ /* 0x008fe2000000005f */
[C---:B------:R-:W-:Y:S01]  /*3960*/  FFMA R19, R29.reuse, R65, R34 ;  /* 0x000000411d137223 */ /* 0x040fe20000000022 */
[C---:B------:R-:W-:Y:S01]  /*3970*/  FFMA R38, R30.reuse, R58, R17 ;  /* 0x0000003a1e267223 */ /* 0x040fe20000000011 */
[----:B------:R-:W1:Y:S01]  /*3980*/  LDS.128 R32, [R13+0x810] ;  /* 0x000810000d207984 */ /* 0x000e620000000c00 */
        /* <DEDUP_REMOVED lines=12> */
[-C--:B------:R-:W-:Y:S01]  /*3a50*/  FFMA R81, R55, R43.reuse, R54 ;  /* 0x0000002b37517223 */ /* 0x080fe20000000036 */
[----:B------:R-:W-:Y:S01]  /*3a60*/  FFMA R18, R63, R43, R18 ;  /* 0x0000002b3f127223 */ /* 0x000fe20000000012 */
[C---:B------:R-:W-:Y:S01]  /*3a70*/  FFMA R29, R25.reuse, R73, R36 ;  /* 0x00000049191d7223 */ /* 0x040fe20000000024 */
[C---:B------:R-:W-:Y:S01]  /*3a80*/  FFMA R31, R25.reuse, R57, R30 ;  /* 0x00000039191f7223 */ /* 0x040fe2000000001e */
[C---:B------:R-:W-:Y:S01]  /*3a90*/  FFMA R37, R25.reuse, R65, R28 ;  /* 0x0000004119257223 */ /* 0x040fe2000000001c */
[----:B------:R-:W-:Y:S01]  /*3aa0*/  FFMA R25, R25, R69, R24 ;  /* 0x0000004519197223 */ /* 0x000fe20000000018 */
[----:B------:R-:W3:Y:S01]  /*3ab0*/  LDS.128 R40, [R13+0x850] ;  /* 0x000850000d287984 */ /* 0x000ee20000000c00 */
        /* <DEDUP_REMOVED lines=8> */
[C---:B--2---:R-:W-:Y:S01]  /*3b40*/  FFMA R26, R20.reuse, R56, R107 ;  /* 0x00000038141a7223 */ /* 0x044fe2000000006b */
[C---:B------:R-:W-:Y:S01]  /*3b50*/  FFMA R24, R20.reuse, R64, R105 ;  /* 0x0000004014187223 */ /* 0x040fe20000000069 */
[C---:B------:R-:W-:Y:S01]  /*3b60*/  FFMA R28, R20.reuse, R72, R89 ;  /* 0x00000048141c7223 */ /* 0x040fe20000000059 */
[----:B------:R-:W-:Y:S01]  /*3b70*/  FFMA R20, R20, R68, R109 ;  /* 0x0000004414147223 */ /* 0x000fe2000000006d */
[C---:B------:R-:W-:Y:S01]  /*3b80*/  FFMA R31, R21.reuse, R57, R26 ;  /* 0x00000039151f7223 */ /* 0x040fe2000000001a */
[C---:B------:R-:W-:Y:S01]  /*3b90*/  FFMA R37, R21.reuse, R65, R24 ;  /* 0x0000004115257223 */ /* 0x040fe20000000018 */
[C---:B------:R-:W-:Y:S01]  /*3ba0*/  FFMA R29, R21.reuse, R73, R28 ;  /* 0x00000049151d7223 */ /* 0x040fe2000000001c */
[----:B------:R-:W2:Y:S01]  /*3bb0*/  LDS.128 R24, [R13+0x890] ;  /* 0x000890000d187984 */ /* 0x000ea20000000c00 */
        /* <DEDUP_REMOVED lines=15> */
[----:B------:R-:W1:Y:S01]  /*3cb0*/  LDS.128 R36, [R13+0x8d0] ;  /* 0x0008d0000d247984 */ /* 0x000e620000000c00 */
[C---:B------:R-:W-:Y:S01]  /*3cc0*/  FFMA R28, R34.reuse, R74, R21 ;  /* 0x0000004a221c7223 */ /* 0x040fe20000000015 */
[C---:B------:R-:W-:Y:S01]  /*3cd0*/  FFMA R20, R34.reuse, R70, R29 ;  /* 0x0000004622147223 */ /* 0x040fe2000000001d */
[----:B------:R-:W-:Y:S01]  /*3ce0*/  FFMA R22, R34, R58, R23 ;  /* 0x0000003a22167223 */ /* 0x000fe20000000017 */
[----:B------:R-:W-:Y:S01]  /*3cf0*/  FFMA R32, R32, R64, R111 ;  /* 0x0000004020207223 */ /* 0x000fe2000000006f */
[C---:B------:R-:W-:Y:S01]  /*3d00*/  FFMA R113, R35.reuse, R75, R28 ;  /* 0x0000004b23717223 */ /* 0x040fe2000000001c */
[C---:B------:R-:W-:Y:S01]  /*3d10*/  FFMA R115, R35.reuse, R71, R20 ;  /* 0x0000004723737223 */ /* 0x040fe20000000014 */
[----:B------:R-:W-:Y:S01]  /*3d20*/  FFMA R87, R35, R59, R22 ;  /* 0x0000003b23577223 */ /* 0x000fe20000000016 */
[C---:B---3--:R-:W-:Y:S01]  /*3d30*/  FFMA R20, R40.reuse, R68, R123 ;  /* 0x0000004428147223 */ /* 0x048fe2000000007b */
[C---:B------:R-:W-:Y:S01]  /*3d40*/  FFMA R28, R40.reuse, R72, R121 ;  /* 0x00000048281c7223 */ /* 0x040fe20000000079 */
[C---:B------:R-:W-:Y:S01]  /*3d50*/  FFMA R22, R40.reuse, R56, R117 ;  /* 0x0000003828167223 */ /* 0x040fe20000000075 */
[----:B------:R-:W-:Y:S01]  /*3d60*/  FFMA R40, R40, R64, R119 ;  /* 0x0000004028287223 */ /* 0x000fe20000000077 */
[C---:B------:R-:W-:Y:S01]  /*3d70*/  FFMA R29, R41.reuse, R69, R20 ;  /* 0x00000045291d7223 */ /* 0x040fe20000000014 */
[C---:B------:R-:W-:Y:S01]  /*3d80*/  FFMA R21, R41.reuse, R73, R28 ;  /* 0x0000004929157223 */ /* 0x040fe2000000001c */
[C---:B------:R-:W-:Y:S01]  /*3d90*/  FFMA R23, R41.reuse, R57, R22 ;  /* 0x0000003929177223 */ /* 0x040fe20000000016 */
        /* <DEDUP_REMOVED lines=11> */
[C---:B--2---:R-:W-:Y:S01]  /*3e50*/  FFMA R76, R24.reuse, R68, R76 ;  /* 0x00000044184c7223 */ /* 0x044fe2000000004c */
        /* <DEDUP_REMOVED lines=8> */
[-C--:B------:R-:W-:Y:S01]  /*3ee0*/  FFMA R49, R55, R47.reuse, R80 ;  /* 0x0000002f37317223 */ /* 0x080fe20000000050 */
[----:B------:R-:W-:Y:S01]  /*3ef0*/  FFMA R85, R63, R47, R46 ;  /* 0x0000002f3f557223 */ /* 0x000fe2000000002e */
[----:B------:R-:W-:Y:S01]  /*3f00*/  FFMA R111, R35, R67, R34 ;  /* 0x00000043236f7223 */ /* 0x000fe20000000022 */
[----:B------:R-:W-:Y:S01]  /*3f10*/  FFMA R25, R25, R73, R50 ;  /* 0x0000004919197223 */ /* 0x000fe20000000032 */
[C---:B------:R-:W-:Y:S01]  /*3f20*/  FFMA R40, R26.reuse, R70, R33 ;  /* 0x000000461a287223 */ /* 0x040fe20000000021 */
[C---:B------:R-:W-:Y:S01]  /*3f30*/  FFMA R24, R26.reuse, R66, R23 ;  /* 0x000000421a187223 */ /* 0x040fe20000000017 */
[C---:B------:R-:W-:Y:S01]  /*3f40*/  FFMA R42, R26.reuse, R58, R21 ;  /* 0x0000003a1a2a7223 */ /* 0x040fe20000000015 */
[----:B------:R-:W-:Y:S01]  /*3f50*/  LDS.128 R32, [R13+0x60] ;  /* 0x000060000d207984 */ /* 0x000fe20000000c00 */
[----:B------:R-:W-:Y:S01]  /*3f60*/  FFMA R26, R26, R74, R25 ;  /* 0x0000004a1a1a7223 */ /* 0x000fe20000000019 */
[C---:B------:R-:W-:Y:S01]  /*3f70*/  FFMA R123, R27.reuse, R67, R24 ;  /* 0x000000431b7b7223 */ /* 0x040fe20000000018 */
[C---:B-1----:R-:W-:Y:S01]  /*3f80*/  FFMA R24, R36.reuse, R64, R77 ;  /* 0x0000004024187223 */ /* 0x042fe2000000004d */
[----:B------:R-:W1:Y:S01]  /*3f90*/  LDS.128 R20, [R15+0x60] ;  /* 0x000060000f147984 */ /* 0x000e620000000c00 */
[C---:B------:R-:W-:Y:S01]  /*3fa0*/  FFMA R125, R27.reuse, R75, R26 ;  /* 0x0000004b1b7d7223 */ /* 0x040fe2000000001a */
[C---:B------:R-:W-:Y:S01]  /*3fb0*/  FFMA R26, R36.reuse, R56, R51 ;  /* 0x00000038241a7223 */ /* 0x040fe20000000033 */
[C---:B------:R-:W-:Y:S01]  /*3fc0*/  FFMA R121, R27.reuse, R59, R42 ;  /* 0x0000003b1b797223 */ /* 0x040fe2000000002a */
[----:B------:R-:W2:Y:S01]  /*3fd0*/  LDS.128 R44, [R15+0xa0] ;  /* 0x0000a0000f2c7984 */ /* 0x000ea20000000c00 */
[C---:B------:R-:W-:Y:S01]  /*3fe0*/  FFMA R42, R36.reuse, R72, R49 ;  /* 0x00000048242a7223 */ /* 0x040fe20000000031 */
[----:B------:R-:W-:Y:S01]  /*3ff0*/  FFMA R40, R27, R71, R40 ;  /* 0x000000471b287223 */ /* 0x000fe20000000028 */
[----:B------:R-:W-:Y:S01]  /*4000*/  FFMA R36, R36, R68, R81 ;  /* 0x0000004424247223 */ /* 0x000fe20000000051 */
[----:B------:R-:W4:Y:S01]  /*4010*/  LDS.128 R52, [R15+0xe0] ;  /* 0x0000e0000f347984 */ /* 0x000f220000000c00 */
[C---:B------:R-:W-:Y:S01]  /*4020*/  FFMA R51, R37.reuse, R57, R26 ;  /* 0x0000003925337223 */ /* 0x040fe2000000001a */
[C---:B------:R-:W-:Y:S01]  /*4030*/  FFMA R77, R37.reuse, R65, R24 ;  /* 0x00000041254d7223 */ /* 0x040fe20000000018 */
[C---:B------:R-:W-:Y:S01]  /*4040*/  FFMA R49, R37.reuse, R73, R42 ;  /* 0x0000004925317223 */ /* 0x040fe2000000002a */
[----:B------:R-:W4:Y:S01]  /*4050*/  LDS.128 R60, [R15+0x20] ;  /* 0x000020000f3c7984 */ /* 0x000f220000000c00 */
[----:B------:R-:W-:Y:S01]  /*4060*/  FFMA R37, R37, R69, R36 ;  /* 0x0000004525257223 */ /* 0x000fe20000000024 */
[C---:B------:R-:W-:Y:S01]  /*4070*/  FFMA R42, R38.reuse, R58, R51 ;  /* 0x0000003a262a7223 */ /* 0x040fe20000000033 */
[C---:B------:R-:W-:Y:S01]  /*4080*/  FFMA R48, R38.reuse, R74, R49 ;  /* 0x0000004a26307223 */ /* 0x040fe20000000031 */
[----:B------:R-:W4:Y:S01]  /*4090*/  LDS.128 R24, [R13+0xa0] ;  /* 0x0000a0000d187984 */ /* 0x000f220000000c00 */
        /* <DEDUP_REMOVED lines=24> */
[----:B------:R-:W-:Y:S01]  /*4220*/  LDS.128 R68, [R13+0x8e0] ;  /* 0x0008e0000d447984 */ /* 0x000fe20000000c00 */
[----:B--2---:R-:W-:-:S02]  /*4230*/  FFMA R28, R32, R44, R17 ;  /* 0x0000002c201c7223 */ /* 0x004fc40000000011 */
[C---:B------:R-:W-:Y:S01]  /*4240*/  FFMA R17, R33.reuse, R21, R30 ;  /* 0x0000001521117223 */ /* 0x040fe2000000001e */
[----:B------:R-:W-:Y:S01]  /*4250*/  LDS.128 R64, [R13+0x20] ;  /* 0x000020000d407984 */ /* 0x000fe20000000c00 */
[----:B----4-:R-:W-:Y:S01]  /*4260*/  FFMA R18, R32, R52, R93 ;  /* 0x0000003420127223 */ /* 0x010fe2000000005d */
[C---:B------:R-:W-:Y:S01]  /*4270*/  FFMA R19, R33.reuse, R45, R28 ;  /* 0x0000002d21137223 */ /* 0x040fe2000000001c */
[----:B------:R-:W-:Y:S01]  /*4280*/  FFMA R72, R34, R22, R17 ;  /* 0x0000001622487223 */ /* 0x000fe20000000011 */
[----:B------:R-:W1:Y:S01]  /*4290*/  LDS.128 R28, [R13+0x820] ;  /* 0x000820000d1c7984 */ /* 0x000e620000000c00 */
[----:B------:R-:W-:Y:S01]  /*42a0*/  FFMA R32, R32, R60, R95 ;  /* 0x0000003c20207223 */ /* 0x000fe2000000005f */
[----:B------:R-:W-:Y:S01]  /*42b0*/  FFMA R57, R33, R53, R18 ;  /* 0x0000003521397223 */ /* 0x000fe20000000012 */
[C---:B------:R-:W-:Y:S01]  /*42c0*/  FFMA R18, R34.reuse, R46, R19 ;  /* 0x0000002e22127223 */ /* 0x040fe20000000013 */
[----:B------:R-:W-:Y:S01]  /*42d0*/  FFMA R72, R35, R23, R72 ;  /* 0x0000001723487223 */ /* 0x000fe20000000048 */
[----:B------:R-:W-:Y:S01]  /*42e0*/  FFMA R33, R33, R61, R32 ;  /* 0x0000003d21217223 */ /* 0x000fe20000000020 */
        /* <DEDUP_REMOVED lines=19> */
[C---:B---3--:R-:W-:Y:S01]  /*4420*/  FFMA R26, R36.reuse, R20, R89 ;  /* 0x00000014241a7223 */ /* 0x048fe20000000059 */
        /* <DEDUP_REMOVED lines=55> */
[----:B------:R-:W-:Y:S01]  /*47a0*/  FFMA R25, R25, R61, R24 ;  /* 0x0000003d19197223 */ /* 0x000fe20000000018 */
[----:B------:R-:W-:Y:S01]  /*47b0*/  LDS.128 R56, [R13+0x70] ;  /* 0x000070000d387984 */ /* 0x000fe20000000c00 */
[C---:B------:R-:W-:Y:S01]  /*47c0*/  FFMA R48, R26.reuse, R46, R31 ;  /* 0x0000002e1a307223 */ /* 0x040fe2000000001f */
[C---:B------:R-:W-:Y:S01]  /*47d0*/  FFMA R24, R26.reuse, R54, R33 ;  /* 0x000000361a187223 */ /* 0x040fe20000000021 */
[C---:B------:R-:W-:Y:S01]  /*47e0*/  FFMA R50, R26.reuse, R22, R29 ;  /* 0x000000161a327223 */ /* 0x040fe2000000001d */
[----:B------:R-:W1:Y:S01]  /*47f0*/  LDS.128 R36, [R15+0xb0] ;  /* 0x0000b0000f247984 */ /* 0x000e620000000c00 */
[C---:B------:R-:W-:Y:S01]  /*4800*/  FFMA R80, R35.reuse, R63, R80 ;  /* 0x0000003f23507223 */ /* 0x040fe20000000050 */
[C---:B------:R-:W-:Y:S01]  /*4810*/  FFMA R117, R35.reuse, R47, R34 ;  /* 0x0000002f23757223 */ /* 0x040fe20000000022 */
[----:B------:R-:W-:Y:S01]  /*4820*/  FFMA R82, R35, R55, R82 ;  /* 0x0000003723527223 */ /* 0x000fe20000000052 */
[----:B------:R-:W-:Y:S01]  /*4830*/  FFMA R26, R26, R62, R25 ;  /* 0x0000003e1a1a7223 */ /* 0x000fe20000000019 */
[----:B------:R-:W2:Y:S01]  /*4840*/  LDS.128 R28, [R15+0x70] ;  /* 0x000070000f1c7984 */ /* 0x000ea20000000c00 */
[C---:B------:R-:W-:Y:S01]  /*4850*/  FFMA R111, R27.reuse, R47, R48 ;  /* 0x0000002f1b6f7223 */ /* 0x040fe20000000030 */
[C---:B------:R-:W-:Y:S01]  /*4860*/  FFMA R123, R27.reuse, R55, R24 ;  /* 0x000000371b7b7223 */ /* 0x040fe20000000018 */
[C---:B------:R-:W-:Y:S01]  /*4870*/  FFMA R115, R27.reuse, R63, R26 ;  /* 0x0000003f1b737223 */ /* 0x040fe2000000001a */
[----:B------:R-:W3:Y:S01]  /*4880*/  LDS.128 R40, [R15+0xf0] ;  /* 0x0000f0000f287984 */ /* 0x000ee20000000c00 */
        /* <DEDUP_REMOVED lines=8> */
[----:B------:R-:W4:Y:S01]  /*4910*/  LDS.128 R48, [R13+0xb0] ;  /* 0x0000b0000d307984 */ /* 0x000f220000000c00 */
        /* <DEDUP_REMOVED lines=9> */
[----:B------:R-:W4:Y:S01]  /*49b0*/  LDS.128 R24, [R13+0xf0] ;  /* 0x0000f0000d187984 */ /* 0x000f220000000c00 */
[----:B------:R-:W-:Y:S01]  /*49c0*/  FFMA R20, R64, R20, R73 ;  /* 0x0000001440147223 */ /* 0x000fe20000000049 */
[-C--:B------:R-:W-:Y:S01]  /*49d0*/  FFMA R70, R70, R54.reuse, R69 ;  /* 0x0000003646467223 */ /* 0x080fe20000000045 */
[----:B------:R-:W-:Y:S01]  /*49e0*/  FFMA R54, R66, R54, R53 ;  /* 0x0000003642367223 */ /* 0x000fe20000000035 */
[C---:B------:R-:W-:Y:S01]  /*49f0*/  FFMA R60, R64.reuse, R60, R75 ;  /* 0x0000003c403c7223 */ /* 0x040fe2000000004b */
[----:B------:R-:W-:Y:S01]  /*4a00*/  FFMA R21, R65, R21, R20 ;  /* 0x0000001541157223 */ /* 0x000fe20000000014 */
[----:B------:R-:W-:Y:S01]  /*4a10*/  FFMA R121, R71, R55, R70 ;  /* 0x0000003747797223 */ /* 0x000fe20000000046 */
[----:B------:R-:W-:Y:S01]  /*4a20*/  FFMA R44, R64, R44, R83 ;  /* 0x0000002c402c7223 */ /* 0x000fe20000000053 */
[----:B------:R-:W-:Y:S01]  /*4a30*/  FFMA R61, R65, R61, R60 ;  /* 0x0000003d413d7223 */ /* 0x000fe2000000003c */
[----:B------:R-:W-:Y:S01]  /*4a40*/  FFMA R125, R67, R55, R54 ;  /* 0x00000037437d7223 */ /* 0x000fe20000000036 */
[----:B------:R-:W-:Y:S01]  /*4a50*/  FFMA R22, R66, R22, R21 ;  /* 0x0000001642167223 */ /* 0x000fe20000000015 */
[----:B------:R-:W4:Y:S01]  /*4a60*/  LDS.128 R52, [R13+0x830] ;  /* 0x000830000d347984 */ /* 0x000f220000000c00 */
[----:B-1----:R-:W-:Y:S01]  /*4a70*/  FFMA R20, R56, R36, R18 ;  /* 0x0000002438147223 */ /* 0x002fe20000000012 */
[----:B------:R-:W-:Y:S01]  /*4a80*/  FFMA R45, R65, R45, R44 ;  /* 0x0000002d412d7223 */ /* 0x000fe2000000002c */
[----:B------:R-:W-:Y:S01]  /*4a90*/  FFMA R62, R66, R62, R61 ;  /* 0x0000003e423e7223 */ /* 0x000fe2000000003d */
[----:B------:R-:W-:Y:S01]  /*4aa0*/  FFMA R61, R67, R23, R22 ;  /* 0x00000017433d7223 */ /* 0x000fe20000000016 */
[----:B------:R-:W-:Y:S01]  /*4ab0*/  FFMA R21, R57, R37, R20 ;  /* 0x0000002539157223 */ /* 0x000fe20000000014 */
[----:B--2---:R-:W-:Y:S01]  /*4ac0*/  FFMA R72, R56, R28, R72 ;  /* 0x0000001c38487223 */ /* 0x004fe20000000048 */
[----:B------:R-:W-:Y:S01]  /*4ad0*/  FFMA R46, R66, R46, R45 ;  /* 0x0000002e422e7223 */ /* 0x000fe2000000002d */
[-C--:B------:R-:W-:Y:S01]  /*4ae0*/  FFMA R109, R71, R63.reuse, R68 ;  /* 0x0000003f476d7223 */ /* 0x080fe20000000044 */
[----:B------:R-:W-:Y:S01]  /*4af0*/  FFMA R63, R67, R63, R62 ;  /* 0x0000003f433f7223 */ /* 0x000fe2000000003e */
[C---:B---3--:R-:W-:Y:S01]  /*4b00*/  FFMA R18, R56.reuse, R40, R19 ;  /* 0x0000002838127223 */ /* 0x048fe20000000013 */
[----:B------:R-:W-:Y:S01]  /*4b10*/  FFMA R19, R57, R29, R72 ;  /* 0x0000001d39137223 */ /* 0x000fe20000000048 */
[----:B------:R-:W-:Y:S01]  /*4b20*/  FFMA R85, R67, R47, R46 ;  /* 0x0000002f43557223 */ /* 0x000fe2000000002e */
[----:B----4-:R-:W-:Y:S01]  /*4b30*/  FFMA R76, R56, R32, R76 ;  /* 0x00000020384c7223 */ /* 0x010fe2000000004c */
[C---:B------:R-:W-:Y:S01]  /*4b40*/  FFMA R23, R57.reuse, R41, R18 ;  /* 0x0000002939177223 */ /* 0x040fe20000000012 */
[C---:B------:R-:W-:Y:S01]  /*4b50*/  FFMA R18, R58.reuse, R38, R21 ;  /* 0x000000263a127223 */ /* 0x040fe20000000015 */
        /* <DEDUP_REMOVED lines=27> */
[C---:B------:R-:W-:Y:S01]  /*4d10*/  FFMA R20, R24.reuse, R28, R89 ;  /* 0x0000001c18147223 */ /* 0x040fe20000000059 */
[----:B------:R-:W2:Y:S01]  /*4d20*/  LDS.128 R48, [R13+0x8b0] ;  /* 0x0008b0000d307984 */ /* 0x000ea20000000c00 */
[C---:B------:R-:W-:Y:S01]  /*4d30*/  FFMA R18, R24.reuse, R36, R91 ;  /* 0x0000002418127223 */ /* 0x040fe2000000005b */
[----:B------:R-:W-:Y:S01]  /*4d40*/  FFMA R24, R24, R40, R105 ;  /* 0x0000002818187223 */ /* 0x000fe20000000069 */
[----:B------:R-:W-:-:S02]  /*4d50*/  FFMA R23, R25, R29, R20 ;  /* 0x0000001d19177223 */ /* 0x000fc40000000014 */
        /* <DEDUP_REMOVED lines=16> */
[C---:B-1----:R-:W-:Y:S01]  /*4e60*/  FFMA R82, R44.reuse, R40, R82 ;  /* 0x000000282c527223 */ /* 0x042fe20000000052 */
[C---:B------:R-:W-:Y:S01]  /*4e70*/  FFMA R20, R44.reuse, R28, R119 ;  /* 0x0000001c2c147223 */ /* 0x040fe20000000077 */
[----:B------:R-:W-:Y:S01]  /*4e80*/  FFMA R17, R53, R33, R24 ;  /* 0x0000002135117223 */ /* 0x000fe20000000018 */
[----:B------:R-:W-:Y:S01]  /*4e90*/  FFMA R73, R55, R31, R18 ;  /* 0x0000001f37497223 */ /* 0x000fe20000000012 */
        /* <DEDUP_REMOVED lines=13> */
[----:B------:R-:W-:Y:S01]  /*4f70*/  FFMA R46, R46, R34, R45 ;  /* 0x000000222e2e7223 */ /* 0x000fe2000000002d */
[C---:B------:R-:W-:Y:S01]  /*4f80*/  FFMA R65, R47.reuse, R39, R18 ;  /* 0x000000272f417223 */ /* 0x040fe20000000012 */
[----:B------:R-:W1:Y:S01]  /*4f90*/  LDS.128 R80, [R13+0x8f0] ;  /* 0x0008f0000d507984 */ /* 0x000e620000000c00 */
[C---:B--2---:R-:W-:Y:S01]  /*4fa0*/  FFMA R26, R48.reuse, R32, R115 ;  /* 0x00000020301a7223 */ /* 0x044fe20000000073 */
[C---:B------:R-:W-:Y:S01]  /*4fb0*/  FFMA R18, R48.reuse, R40, R123 ;  /* 0x0000002830127223 */ /* 0x040fe2000000007b */
[C---:B------:R-:W-:Y:S01]  /*4fc0*/  FFMA R20, R48.reuse, R28, R113 ;  /* 0x0000001c30147223 */ /* 0x040fe20000000071 */
[----:B------:R-:W-:Y:S01]  /*4fd0*/  FFMA R48, R48, R36, R111 ;  /* 0x0000002430307223 */ /* 0x000fe2000000006f */
[-C--:B------:R-:W-:Y:S01]  /*4fe0*/  FFMA R54, R54, R42.reuse, R53 ;  /* 0x0000002a36367223 */ /* 0x080fe20000000035 */
[C---:B------:R-:W-:Y:S01]  /*4ff0*/  FFMA R58, R47.reuse, R31, R58 ;  /* 0x0000001f2f3a7223 */ /* 0x040fe2000000003a */
[C---:B------:R-:W-:Y:S01]  /*5000*/  FFMA R25, R47.reuse, R35, R46 ;  /* 0x000000232f197223 */ /* 0x040fe2000000002e */
[----:B------:R-:W-:Y:S01]  /*5010*/  FFMA R56, R47, R43, R56 ;  /* 0x0000002b2f387223 */ /* 0x000fe20000000038 */
[C---:B------:R-:W-:Y:S01]  /*5020*/  FFMA R17, R49.reuse, R33, R26 ;  /* 0x0000002131117223 */ /* 0x040fe2000000001a */
[C---:B------:R-:W-:Y:S01]  /*5030*/  FFMA R53, R49.reuse, R41, R18 ;  /* 0x0000002931357223 */ /* 0x040fe20000000012 */
[C---:B------:R-:W-:Y:S01]  /*5040*/  FFMA R27, R49.reuse, R29, R20 ;  /* 0x0000001d311b7223 */ /* 0x040fe20000000014 */
[----:B------:R-:W-:Y:S01]  /*5050*/  FFMA R49, R49, R37, R48 ;  /* 0x0000002531317223 */ /* 0x000fe20000000030 */
[----:B------:R-:W2:Y:S01]  /*5060*/  LDS.128 R44, [R13+0x30] ;  /* 0x000030000d2c7984 */ /* 0x000ea20000000c00 */
        /* <DEDUP_REMOVED lines=9> */
[C---:B------:R-:W-:Y:S01]  /*5100*/  FFMA R64, R55.reuse, R39, R64 ;  /* 0x0000002737407223 */ /* 0x040fe20000000040 */
[----:B------:R-:W-:Y:S01]  /*5110*/  MOV R51, R11 ;  /* 0x0000000b00337202 */ /* 0x000fe20000000f00 */
[----:B------:R-:W-:Y:S06]  /*5120*/  BAR.SYNC 0x0 ;  /* 0x0000000000007b1d */ /* 0x000fec0000000000 */
[----:B------:R-:W-:Y:S01]  /*5130*/  @!PT LDS RZ, [RZ] ;  /* 0x00000000fffff984 */ /* 0x000fe20000000800 */
[----:B------:R-:W-:Y:S01]  /*5140*/  @!PT LDS RZ, [RZ] ;  /* 0x00000000fffff984 */ /* 0x000fe20000000800 */
[----:B------:R-:W-:Y:S01]  /*5150*/  @!PT LDS RZ, [RZ] ;  /* 0x00000000fffff984 */ /* 0x000fe20000000800 */
[----:B------:R3:W-:Y:S01]  /*5160*/  LDGSTS.E.BYPASS.128 [R16], [R50.64], !P0 ;  /* 0x0000000032107fae */ /* 0x0007e2000c101c44 */
[----:B------:R-:W-:Y:S01]  /*5170*/  MOV R48, R0 ;  /* 0x0000000000307202 */ /* 0x000fe20000000f00 */
[C---:B------:R-:W-:Y:S01]  /*5180*/  FFMA R24, R55.reuse, R35, R24 ;  /* 0x0000002337187223 */ /* 0x040fe20000000018 */
[----:B------:R-:W-:Y:S01]  /*5190*/  MOV R49, R3 ;  /* 0x0000000300317202 */ /* 0x000fe20000000f00 */
[----:B------:R-:W-:Y:S01]  /*51a0*/  FFMA R87, R55, R43, R54 ;  /* 0x0000002b37577223 */ /* 0x000fe20000000036 */
[----:B------:R-:W-:-:S02]  /*51b0*/  IADD3 R0, P1, R48, 0x40, RZ ;  /* 0x0000004030007810 */ /* 0x000fc40007f3e0ff */
[----:B------:R-:W-:Y:S01]  /*51c0*/  IADD3 R12, P2, R12, 0x40, RZ ;  /* 0x000000400c0c7810 */ /* 0x000fe20007f5e0ff */
[C---:B-1----:R-:W-:Y:S01]  /*51d0*/  FFMA R20, R80.reuse, R28, R107 ;  /* 0x0000001c50147223 */ /* 0x042fe2000000006b */
[C---:B------:R-:W-:Y:S01]  /*51e0*/  FFMA R18, R80.reuse, R36, R77 ;  /* 0x0000002450127223 */ /* 0x040fe2000000004d */
[C---:B------:R-:W-:Y:S01]  /*51f0*/  FFMA R52, R80.reuse, R32, R109 ;  /* 0x0000002050347223 */ /* 0x040fe2000000006d */
[----:B---3--:R-:W-:Y:S01]  /*5200*/  MOV R50, R2 ;  /* 0x0000000200327202 */ /* 0x008fe20000000f00 */
[----:B------:R-:W-:Y:S01]  /*5210*/  FFMA R80, R80, R40, R121 ;  /* 0x0000002850507223 */ /* 0x000fe20000000079 */
[----:B------:R-:W-:Y:S01]  /*5220*/  MOV R51, R9 ;  /* 0x0000000900337202 */ /* 0x000fe20000000f00 */
[C---:B------:R-:W-:Y:S01]  /*5230*/  FFMA R27, R81.reuse, R29, R20 ;  /* 0x0000001d511b7223 */ /* 0x040fe20000000014 */
[----:B------:R-:W-:Y:S01]  /*5240*/  FFMA R17, R81, R33, R52 ;  /* 0x0000002151117223 */ /* 0x000fe20000000034 */
[----:B------:R-:W-:Y:S02]  /*5250*/  IADD3.X R3, RZ, R49, RZ, P1, !PT ;  /* 0x00000031ff037210 */ /* 0x000fe40000ffe4ff */
[----:B------:R1:W-:Y:S01]  /*5260*/  LDGSTS.E.BYPASS.128 [R4], [R50.64], !P0 ;  /* 0x0000000032047fae */ /* 0x0003e2000c101c44 */
[----:B------:R-:W-:Y:S01]  /*5270*/  FFMA R20, R82, R30, R27 ;  /* 0x0000001e52147223 */ /* 0x000fe2000000001b */
[----:B------:R-:W-:Y:S01]  /*5280*/  IADD3 R2, P1, R2, 0x40, RZ ;  /* 0x0000004002027810 */ /* 0x000fe20007f3e0ff */
[C---:B--2---:R-:W-:Y:S01]  /*5290*/  FFMA R40, R44.reuse, R40, R125 ;  /* 0x000000282c287223 */ /* 0x044fe2000000007d */
[----:B------:R-:W0:Y:S01]  /*52a0*/  LDGDEPBAR ;  /* 0x00000000000079af */ /* 0x000e220000000000 */
[C---:B------:R-:W-:Y:S01]  /*52b0*/  FFMA R36, R44.reuse, R36, R85 ;  /* 0x000000242c247223 */ /* 0x040fe20000000055 */
[C---:B------:R-:W-:Y:S01]  /*52c0*/  FFMA R32, R44.reuse, R32, R63 ;  /* 0x000000202c207223 */ /* 0x040fe2000000003f */
[----:B------:R-:W-:Y:S01]  /*52d0*/  FFMA R28, R44, R28, R61 ;  /* 0x0000001c2c1c7223 */ /* 0x000fe2000000003d */
[----:B------:R2:W-:Y:S01]  /*52e0*/  LDGSTS.E.BYPASS.128 [R16+0x1000], [R48.64], !P0 ;  /* 0x0100000030107fae */ /* 0x0005e2000c101c44 */
[----:B------:R-:W-:Y:S01]  /*52f0*/  IADD3.X R11, RZ, R11, RZ, P2, !PT ;  /* 0x0000000bff0b7210 */ /* 0x000fe200017fe4ff */
[C---:B------:R-:W-:Y:S01]  /*5300*/  FFMA R33, R45.reuse, R33, R32 ;  /* 0x000000212d217223 */ /* 0x040fe20000000020 */
[----:B------:R-:W-:Y:S01]  /*5310*/  FFMA R29, R45, R29, R28 ;  /* 0x0000001d2d1d7223 */ /* 0x000fe2000000001c */
[----:B------:R2:W-:Y:S01]  /*5320*/  LDGSTS.E.BYPASS.128 [R4+0x1000], [R48.64], !P0 ;  /* 0x0100000030047fae */ /* 0x0005e2000c101c44 */
[C---:B-1----:R-:W-:Y:S01]  /*5330*/  FFMA R51, R81.reuse, R37, R18 ;  /* 0x0000002551337223 */ /* 0x042fe20000000012 */
[-C--:B------:R-:W-:Y:S01]  /*5340*/  FFMA R81, R81, R41.reuse, R80 ;  /* 0x0000002951517223 */ /* 0x080fe20000000050 */
[C---:B------:R-:W-:Y:S01]  /*5350*/  FFMA R41, R45.reuse, R41, R40 ;  /* 0x000000292d297223 */ /* 0x040fe20000000028 */
[----:B------:R-:W0:Y:S01]  /*5360*/  LDGDEPBAR ;  /* 0x00000000000079af */ /* 0x000e220000000000 */
[----:B------:R-:W-:Y:S01]  /*5370*/  FFMA R18, R82, R38, R51 ;  /* 0x0000002652127223 */ /* 0x000fe20000000033 */
[----:B------:R-:W-:Y:S01]  /*5380*/  FFMA R37, R45, R37, R36 ;  /* 0x000000252d257223 */ /* 0x000fe20000000024 */
[C---:B------:R-:W-:Y:S01]  /*5390*/  FFMA R30, R46.reuse, R30, R29 ;  /* 0x0000001e2e1e7223 */ /* 0x040fe2000000001d */
[----:B------:R-:W-:Y:S01]  /*53a0*/  IADD3.X R9, RZ, R9, RZ, P1, !PT ;  /* 0x00000009ff097210 */ /* 0x000fe20000ffe4ff */
[----:B------:R-:W-:Y:S01]  /*53b0*/  FFMA R77, R83, R39, R18 ;  /* 0x00000027534d7223 */ /* 0x000fe20000000012 */
[----:B------:R-:W-:Y:S01]  /*53c0*/  FFMA R18, R46, R38, R37 ;  /* 0x000000262e127223 */ /* 0x000fe20000000025 */
[-C--:B------:R-:W-:Y:S01]  /*53d0*/  FFMA R85, R47, R31.reuse, R30 ;  /* 0x0000001f2f557223 */ /* 0x080fe2000000001e */
[C---:B--2---:R-:W-:Y:S01]  /*53e0*/  FFMA R48, R82.reuse, R34, R17 ;  /* 0x0000002252307223 */ /* 0x044fe20000000011 */
[-C--:B------:R-:W-:Y:S01]  /*53f0*/  FFMA R82, R82, R42.reuse, R81 ;  /* 0x0000002a52527223 */ /* 0x080fe20000000051 */
[C---:B------:R-:W-:Y:S01]  /*5400*/  FFMA R81, R83.reuse, R31, R20 ;  /* 0x0000001f53517223 */ /* 0x040fe20000000014 */
[C---:B------:R-:W-:Y:S01]  /*5410*/  FFMA R42, R46.reuse, R42, R41 ;  /* 0x0000002a2e2a7223 */ /* 0x040fe20000000029 */
[----:B------:R-:W-:Y:S01]  /*5420*/  FFMA R20, R46, R34, R33 ;  /* 0x000000222e147223 */ /* 0x000fe20000000021 */
[C---:B------:R-:W-:Y:S01]  /*5430*/  FFMA R27, R83.reuse, R35, R48 ;  /* 0x00000023531b7223 */ /* 0x040fe20000000030 */
[----:B------:R-:W-:Y:S01]  /*5440*/  FFMA R83, R83, R43, R82 ;  /* 0x0000002b53537223 */ /* 0x000fe20000000052 */
[C---:B------:R-:W-:Y:S01]  /*5450*/  FFMA R18, R47.reuse, R39, R18 ;  /* 0x000000272f127223 */ /* 0x040fe20000000012 */
[C---:B------:R-:W-:Y:S01]  /*5460*/  FFMA R20, R47.reuse, R35, R20 ;  /* 0x000000232f147223 */ /* 0x040fe20000000014 */
[----:B------:R-:W-:Y:S01]  /*5470*/  FFMA R91, R47, R43, R42 ;  /* 0x0000002b2f5b7223 */ /* 0x000fe2000000002a */
[----:B------:R-:W-:-:S04]  /*5480*/  DEPBAR.LE SB0, 0x0 ;  /* 0x000080000000791a */ /* 0x000fc80000000000 */
[----:B------:R-:W-:Y:S06]  /*5490*/  BAR.SYNC 0x0 ;  /* 0x0000000000007b1d */ /* 0x000fec0000000000 */
[----:B------:R-:W-:Y:S01]  /*54a0*/  @P0 CALL.REL.NOINC `(.L_x_2) ;  /* 0x0000001000000944 */ /* 0x000fe20003c00000 */
[----:B------:R-:W-:Y:S05]  /*54b0*/  BRA `(.L_x_3) ;  /* 0xffffdb4000007947 */ /* 0x000fea000383ffff */
.L_x_2:
[----:B------:R-:W-:Y:S01]  /*54c0*/  LOP3.LUT R78, R78, 0x7, RZ, 0xc0, !PT ;  /* 0x000000074e4e7812 */ /* 0x000fe200078ec0ff */
[----:B------:R-:W-:-:S04]  /*54d0*/  DEPBAR.LE SB0, 0x0 ;  /* 0x000080000000791a */ /* 0x000fc80000000000 */
[C---:B------:R-:W-:Y:S01]  /*54e0*/  SHF.L.U32 R0, R78.reuse, 0x2, RZ ;  /* 0x000000024e007819 */ /* 0x040fe200000006ff */
[----:B------:R-:W-:Y:S01]  /*54f0*/  IMAD R78, R78, 0x41, R79 ;  /* 0x000000414e4e7824 */ /* 0x000fe200078e024f */
[----:B------:R-:W-:Y:S06]  /*5500*/  BAR.SYNC 0x0 ;  /* 0x0000000000007b1d */ /* 0x000fec0000000000 */
[----:B------:R-:W-:Y:S01]  /*5510*/  IMAD R2, R79, 0x41, R0 ;  /* 0x000000414f027824 */ /* 0x000fe200078e0200 */
[----:B------:R-:W-:Y:S02]  /*5520*/  LEA R14, R5, R14, 0x6 ;  /* 0x0000000e050e7211 */ /* 0x000fe400078e30ff */
[----:B------:R-:W-:-:S02]  /*5530*/  ISETP.GE.AND P0, PT, R10, c[0x0][0x188], PT ;  /* 0x000062000a007a0c */ /* 0x000fc40003f06270 */
[----:B------:R-:W-:Y:S01]  /*5540*/  STS.128 [R2.X4], R20 ;  /* 0x0000001402007388 */ /* 0x000fe20000004c00 */
[----:B------:R-:W-:Y:S02]  /*5550*/  MOV R11, 0x4 ;  /* 0x00000004000b7802 */ /* 0x000fe40000000f00 */
[----:B------:R-:W-:Y:S01]  /*5560*/  ISETP.LT.AND P3, PT, R14, 0x1, !P0 ;  /* 0x000000010e00780c */ /* 0x000fe20004761270 */
[----:B------:R-:W-:Y:S01]  /*5570*/  STS.128 [R2.X4+0x80], R24 ;  /* 0x0000801802007388 */ /* 0x000fe20000004c00 */
[C---:B------:R-:W-:Y:S01]  /*5580*/  LOP3.LUT R0, R10.reuse, 0x2, RZ, 0xfc, !PT ;  /* 0x000000020a007812 */ /* 0x040fe200078efcff */
[----:B------:R-:W-:Y:S01]  /*5590*/  IMAD.WIDE R10, R10, R11, c[0x0][0x180] ;  /* 0x000060000a0a7625 */ /* 0x000fe200078e020b */
[----:B------:R-:W-:Y:S01]  /*55a0*/  ISETP.GE.AND P1, PT, R14, 0x1, PT ;  /* 0x000000010e00780c */ /* 0x000fe20003f26270 */
[----:B------:R-:W-:Y:S01]  /*55b0*/  STS.64 [R2.X4+0x208], R18 ;  /* 0x0002081202007388 */ /* 0x000fe20000004a00 */
[C---:B------:R-:W-:Y:S02]  /*55c0*/  ISETP.GE.AND P4, PT, R6.reuse, c[0x0][0x188], PT ;  /* 0x0000620006007a0c */ /* 0x040fe40003f86270 */
[----:B------:R-:W-:Y:S01]  /*55d0*/  ISETP.GE.AND P2, PT, R7, c[0x0][0x188], PT ;  /* 0x0000620007007a0c */ /* 0x000fe20003f46270 */
[----:B------:R-:W-:Y:S01]  /*55e0*/  STS.64 [R2.X4+0x108], R70 ;  /* 0x0001084602007388 */ /* 0x000fe20000004a00 */
[----:B------:R-:W-:-:S02]  /*55f0*/  ISETP.LT.AND P5, PT, R6, c[0x0][0x188], !P1 ;  /* 0x0000620006007a0c */ /* 0x000fc40004fa1270 */
[C---:B------:R-:W-:Y:S01]  /*5600*/  ISETP.LT.AND P6, PT, R0.reuse, c[0x0][0x188], !P1 ;  /* 0x0000620000007a0c */ /* 0x040fe20004fc1270 */
[----:B------:R-:W-:Y:S01]  /*5610*/  STS.64 [R2.X4+0x310], R68 ;  /* 0x0003104402007388 */ /* 0x000fe20000004a00 */
[----:B------:R-:W-:Y:S02]  /*5620*/  ISETP.LT.AND P1, PT, R7, c[0x0][0x188], !P1 ;  /* 0x0000620007007a0c */ /* 0x000fe40004f21270 */
[C---:B------:R-:W-:Y:S01]  /*5630*/  ISETP.LT.AND P0, PT, R5.reuse, RZ, !P0 ;  /* 0x000000ff0500720c */ /* 0x040fe20004701270 */
[----:B------:R-:W-:Y:S01]  /*5640*/  STS.64 [R2.X4+0x210], R66 ;  /* 0x0002104202007388 */ /* 0x000fe20000004a00 */
[C---:B------:R-:W-:Y:S02]  /*5650*/  ISETP.LT.AND P4, PT, R5.reuse, RZ, !P4 ;  /* 0x000000ff0500720c */ /* 0x040fe40006781270 */
[----:B------:R-:W-:Y:S01]  /*5660*/  ISETP.LT.AND P2, PT, R5, RZ, !P2 ;  /* 0x000000ff0500720c */ /* 0x000fe20005741270 */
[----:B------:R-:W-:Y:S04]  /*5670*/  STS.64 [R2.X4+0x288], R64 ;  /* 0x0002884002007388 */ /* 0x000fe80000004a00 */
[----:B------:R-:W-:Y:S04]  /*5680*/  STS.64 [R2.X4+0x188], R58 ;  /* 0x0001883a02007388 */ /* 0x000fe80000004a00 */
[----:B------:R-:W-:Y:S04]  /*5690*/  STS.64 [R2.X4+0x390], R56 ;  /* 0x0003903802007388 */ /* 0x000fe80000004a00 */
[----:B------:R-:W-:Y:S04]  /*56a0*/  STS.64 [R2.X4+0x290], R76 ;  /* 0x0002904c02007388 */ /* 0x000fe80000004a00 */
[----:B------:R-:W-:Y:S04]  /*56b0*/  STS [R2.X4+0x104], R85 ;  /* 0x0001045502007388 */ /* 0x000fe80000004800 */
[----:B------:R-:W-:Y:S04]  /*56c0*/  STS [R2.X4+0x30c], R91 ;  /* 0x00030c5b02007388 */ /* 0x000fe80000004800 */
[----:B------:R-:W-:Y:S04]  /*56d0*/  STS [R2.X4+0x110], R75 ;  /* 0x0001104b02007388 */ /* 0x000fe80000004800 */
[----:B------:R-:W-:Y:S04]  /*56e0*/  STS [R2.X4+0x318], R89 ;  /* 0x0003185902007388 */ /* 0x000fe80000004800 */
[----:B------:R-:W-:Y:S04]  /*56f0*/  STS [R2.X4+0x184], R73 ;  /* 0x0001844902007388 */ /* 0x000fe80000004800 */
[----:B------:R-:W-:Y:S04]  /*5700*/  STS [R2.X4+0x38c], R87 ;  /* 0x00038c5702007388 */ /* 0x000fe80000004800 */
[----:B------:R-:W-:Y:S04]  /*5710*/  STS [R2.X4+0x190], R81 ;  /* 0x0001905102007388 */ /* 0x000fe80000004800 */
[----:B------:R-:W-:Y:S04]  /*5720*/  STS [R2.X4+0x398], R83 ;  /* 0x0003985302007388 */ /* 0x000fe80000004800 */
[----:B------:R-:W-:Y:S06]  /*5730*/  BAR.SYNC 0x0 ;  /* 0x0000000000007b1d */ /* 0x000fec0000000000 */
[----:B------:R-:W1:Y:S04]  /*5740*/  LDS R3, [R78.X4] ;  /* 0x000000004e037984 */ /* 0x000e680000004800 */
[----:B------:R-:W2:Y:S04]  /*5750*/  LDS R9, [R78.X4+0x4] ;  /* 0x000004004e097984 */ /* 0x000ea80000004800 */
[----:B------:R-:W3:Y:S04]  /*5760*/  LDS R13, [R78.X4+0x8] ;  /* 0x000008004e0d7984 */ /* 0x000ee80000004800 */
[----:B------:R-:W4:Y:S04]  /*5770*/  LDS R15, [R78.X4+0xc] ;  /* 0x00000c004e0f7984 */ /* 0x000f280000004800 */
[----:B------:R-:W1:Y:S04]  /*5780*/  LDS R17, [R78.X4+0x820] ;  /* 0x000820004e117984 */ /* 0x000e680000004800 */
        /* <DEDUP_REMOVED lines=17> */
[----:B------:R-:W2:Y:S04]  /*58a0*/  LDS R47, [R78.X4+0x208c] ;  /* 0x00208c004e2f7984 */ /* 0x000ea80000004800 */
[----:B------:R-:W3:Y:S04]  /*58b0*/  LDS R57, [R78.X4+0x30c0] ;  /* 0x0030c0004e397984 */ /* 0x000ee80000004800 */
[----:B------:R-:W4:Y:S04]  /*58c0*/  LDS R59, [R78.X4+0x30c4] ;  /* 0x0030c4004e3b7984 */ /* 0x000f280000004800 */
[----:B------:R-:W4:Y:S04]  /*58d0*/  LDS R61, [R78.X4+0x30c8] ;  /* 0x0030c8004e3d7984 */ /* 0x000f280000004800 */
[----:B------:R-:W4:Y:S04]  /*58e0*/  LDS R55, [R78.X4+0x28ac] ;  /* 0x0028ac004e377984 */ /* 0x000f280000004800 */
[----:B------:R-:W4:Y:S04]  /*58f0*/  LDS R65, [R78.X4+0x38e0] ;  /* 0x0038e0004e417984 */ /* 0x000f280000004800 */
[----:B------:R-:W4:Y:S04]  /*5900*/  LDS R67, [R78.X4+0x38e4] ;  /* 0x0038e4004e437984 */ /* 0x000f280000004800 */
[----:B------:R-:W4:Y:S04]  /*5910*/  LDS R69, [R78.X4+0x38e8] ;  /* 0x0038e8004e457984 */ /* 0x000f280000004800 */
[----:B------:R-:W4:Y:S04]  /*5920*/  LDS R63, [R78.X4+0x30cc] ;  /* 0x0030cc004e3f7984 */ /* 0x000f280000004800 */
[----:B-1----:R1:W-:Y:S01]  /*5930*/  @P3 STG.E [R10.64], R3 ;  /* 0x000000030a003986 */ /* 0x0023e2000c101904 */
[----:B------:R-:W-:-:S03]  /*5940*/  ISETP.GE.AND P3, PT, R0, c[0x0][0x188], PT ;  /* 0x0000620000007a0c */ /* 0x000fc60003f66270 */
[----:B--2---:R1:W-:Y:S01]  /*5950*/  @P5 STG.E [R10.64+0x4], R9 ;  /* 0x000004090a005986 */ /* 0x0043e2000c101904 */
[----:B------:R-:W-:-:S03]  /*5960*/  ISETP.LT.AND P3, PT, R5, RZ, !P3 ;  /* 0x000000ff0500720c */ /* 0x000fc60005f61270 */
[----:B---3--:R1:W-:Y:S04]  /*5970*/  @P6 STG.E [R10.64+0x8], R13 ;  /* 0x0000080d0a006986 */ /* 0x0083e8000c101904 */
[----:B----4-:R1:W-:Y:S04]  /*5980*/  @P1 STG.E [R10.64+0xc], R15 ;  /* 0x00000c0f0a001986 */ /* 0x0103e8000c101904 */
[----:B------:R1:W-:Y:S04]  /*5990*/  @P0 STG.E [R10.64], R17 ;  /* 0x000000110a000986 */ /* 0x0003e8000c101904 */
[----:B------:R1:W-:Y:S04]  /*59a0*/  @P4 STG.E [R10.64+0x4], R19 ;  /* 0x000004130a004986 */ /* 0x0003e8000c101904 */
[----:B------:R1:W-:Y:S04]  /*59b0*/  @P3 STG.E [R10.64+0x8], R21 ;  /* 0x000008150a003986 */ /* 0x0003e8000c101904 */
[----:B------:R1:W-:Y:S04]  /*59c0*/  @P0 STG.E [R10.64], R25 ;  /* 0x000000190a000986 */ /* 0x0003e8000c101904 */
[----:B------:R1:W-:Y:S04]  /*59d0*/  @P4 STG.E [R10.64+0x4], R27 ;  /* 0x0000041b0a004986 */ /* 0x0003e8000c101904 */
        /* <DEDUP_REMOVED lines=21> */
[----:B------:R1:W-:Y:S01]  /*5b30*/  @P2 STG.E [R10.64+0xc], R63 ;  /* 0x00000c3f0a002986 */ /* 0x0003e2000c101904 */
[----:B------:R-:W-:Y:S05]  /*5b40*/  @!P2 EXIT ;  /* 0x000000000000a94d */ /* 0x000fea0003800000 */
[----:B-1----:R-:W1:Y:S04]  /*5b50*/  LDS R3, [R78.X4+0x38ec] ;  /* 0x0038ec004e037984 */ /* 0x002e680000004800 */
[----:B-1----:R-:W-:Y:S01]  /*5b60*/  STG.E [R10.64+0xc], R3 ;  /* 0x00000c030a007986 */ /* 0x002fe2000c101904 */
[----:B------:R-:W-:Y:S05]  /*5b70*/  EXIT ;  /* 0x000000000000794d */ /* 0x000fea0003800000 */
.L_x_4:
[----:B------:R-:W-:-:S00]  /*5b80*/  BRA `(.L_x_4) ;  /* 0xfffffff000007947 */ /* 0x000fc0000383ffff */
[----:B------:R-:W-:-:S00]  /*5b90*/  NOP ;  /* 0x0000000000007918 */ /* 0x000fc00000000000 */
        /* <DEDUP_REMOVED lines=14> */
.L_x_5:


//--------------------- .nv.shared.triton_mm_plus_mm --------------------------
	.section	.nv.shared.triton_mm_plus_mm,"aw",@nobits
	.align	16
